//
// Generated by NVIDIA NVVM Compiler
//
// Compiler Build ID: CL-36424714
// Cuda compilation tools, release 13.0, V13.0.88
// Based on NVVM 20.0.0
//

.version 9.0
.target sm_100
.address_size 64

.func  (.param .b32 func_retval0) _Z16sphere_collisionPfS_S_S_S_
(
	.param .b64 _Z16sphere_collisionPfS_S_S_S__param_0,
	.param .b64 _Z16sphere_collisionPfS_S_S_S__param_1,
	.param .b64 _Z16sphere_collisionPfS_S_S_S__param_2,
	.param .b64 _Z16sphere_collisionPfS_S_S_S__param_3,
	.param .b64 _Z16sphere_collisionPfS_S_S_S__param_4
)
;
.func  (.param .b32 func_retval0) _Z15plane_collisionPfS_S_S_S_
(
	.param .b64 _Z15plane_collisionPfS_S_S_S__param_0,
	.param .b64 _Z15plane_collisionPfS_S_S_S__param_1,
	.param .b64 _Z15plane_collisionPfS_S_S_S__param_2,
	.param .b64 _Z15plane_collisionPfS_S_S_S__param_3,
	.param .b64 _Z15plane_collisionPfS_S_S_S__param_4
)
;
.func  (.param .b32 func_retval0) _Z18triangle_collisionPfS_S_S_S_
(
	.param .b64 _Z18triangle_collisionPfS_S_S_S__param_0,
	.param .b64 _Z18triangle_collisionPfS_S_S_S__param_1,
	.param .b64 _Z18triangle_collisionPfS_S_S_S__param_2,
	.param .b64 _Z18triangle_collisionPfS_S_S_S__param_3,
	.param .b64 _Z18triangle_collisionPfS_S_S_S__param_4
)
;
.global .align 8 .u64 collision_functions[3] = {_Z16sphere_collisionPfS_S_S_S_, _Z15plane_collisionPfS_S_S_S_, _Z18triangle_collisionPfS_S_S_S_};

.func  (.param .b32 func_retval0) _Z16sphere_collisionPfS_S_S_S_(
	.param .b64 _Z16sphere_collisionPfS_S_S_S__param_0,
	.param .b64 _Z16sphere_collisionPfS_S_S_S__param_1,
	.param .b64 _Z16sphere_collisionPfS_S_S_S__param_2,
	.param .b64 _Z16sphere_collisionPfS_S_S_S__param_3,
	.param .b64 _Z16sphere_collisionPfS_S_S_S__param_4
)
{
	.reg .pred 	%p<10>;
	.reg .b32 	%f<58>;
	.reg .b64 	%rd<6>;
	.reg .b64 	%fd<5>;

	ld.param.u64 	%rd1, [_Z16sphere_collisionPfS_S_S_S__param_0];
	ld.param.u64 	%rd2, [_Z16sphere_collisionPfS_S_S_S__param_1];
	ld.param.u64 	%rd3, [_Z16sphere_collisionPfS_S_S_S__param_2];
	ld.param.u64 	%rd4, [_Z16sphere_collisionPfS_S_S_S__param_3];
	ld.param.u64 	%rd5, [_Z16sphere_collisionPfS_S_S_S__param_4];
	ld.f32 	%f10, [%rd3+24];
	ld.f32 	%f1, [%rd1];
	ld.f32 	%f11, [%rd3+12];
	sub.f32 	%f12, %f1, %f11;
	ld.f32 	%f13, [%rd1+4];
	ld.f32 	%f14, [%rd3+16];
	sub.f32 	%f15, %f13, %f14;
	ld.f32 	%f16, [%rd1+8];
	ld.f32 	%f17, [%rd3+20];
	sub.f32 	%f18, %f16, %f17;
	ld.f32 	%f2, [%rd2];
	ld.f32 	%f19, [%rd2+4];
	mul.f32 	%f20, %f19, %f15;
	fma.rn.f32 	%f21, %f2, %f12, %f20;
	ld.f32 	%f22, [%rd2+8];
	fma.rn.f32 	%f23, %f22, %f18, %f21;
	fma.rn.f32 	%f24, %f12, %f12, 0f00000000;
	fma.rn.f32 	%f25, %f15, %f15, %f24;
	fma.rn.f32 	%f26, %f18, %f18, %f25;
	mul.f32 	%f27, %f10, %f10;
	sub.f32 	%f28, %f27, %f26;
	fma.rn.f32 	%f3, %f23, %f23, %f28;
	sqrt.rn.f32 	%f29, %f3;
	sub.f32 	%f56, %f29, %f23;
	neg.f32 	%f30, %f23;
	sub.f32 	%f5, %f30, %f29;
	setp.lt.f32 	%p1, %f3, 0f00000000;
	mov.f32 	%f57, 0f4CBEBC20;
	@%p1 bra 	$L__BB0_9;
	setp.lt.f32 	%p2, %f56, 0f00000000;
	setp.lt.f32 	%p3, %f5, 0f00000000;
	and.pred  	%p4, %p2, %p3;
	@%p4 bra 	$L__BB0_9;
	cvt.f64.f32 	%fd1, %f3;
	setp.lt.f64 	%p5, %fd1, 0d3F50624DD2F1A9FC;
	@%p5 bra 	$L__BB0_7;
	cvt.f64.f32 	%fd2, %f56;
	setp.geu.f64 	%p6, %fd2, 0d3F50624DD2F1A9FC;
	@%p6 bra 	$L__BB0_5;
	cvt.f64.f32 	%fd4, %f5;
	setp.lt.f64 	%p8, %fd4, 0d3F50624DD2F1A9FC;
	mov.f32 	%f56, %f5;
	@%p8 bra 	$L__BB0_9;
	bra.uni 	$L__BB0_7;
$L__BB0_5:
	cvt.f64.f32 	%fd3, %f5;
	setp.lt.f64 	%p7, %fd3, 0d3F50624DD2F1A9FC;
	@%p7 bra 	$L__BB0_7;
	min.f32 	%f56, %f56, %f5;
$L__BB0_7:
	setp.geu.f32 	%p9, %f56, 0f4CBEBC20;
	mov.f32 	%f57, %f56;
	@%p9 bra 	$L__BB0_9;
	fma.rn.f32 	%f33, %f56, %f2, %f1;
	st.f32 	[%rd4], %f33;
	ld.f32 	%f34, [%rd2+4];
	ld.f32 	%f35, [%rd1+4];
	fma.rn.f32 	%f36, %f56, %f34, %f35;
	st.f32 	[%rd4+4], %f36;
	ld.f32 	%f37, [%rd2+8];
	ld.f32 	%f38, [%rd1+8];
	fma.rn.f32 	%f39, %f56, %f37, %f38;
	st.f32 	[%rd4+8], %f39;
	ld.f32 	%f40, [%rd3+12];
	sub.f32 	%f41, %f33, %f40;
	st.f32 	[%rd5], %f41;
	ld.f32 	%f42, [%rd4+4];
	ld.f32 	%f43, [%rd3+16];
	sub.f32 	%f44, %f42, %f43;
	st.f32 	[%rd5+4], %f44;
	ld.f32 	%f45, [%rd4+8];
	ld.f32 	%f46, [%rd3+20];
	sub.f32 	%f47, %f45, %f46;
	fma.rn.f32 	%f48, %f41, %f41, 0f00000000;
	fma.rn.f32 	%f49, %f44, %f44, %f48;
	fma.rn.f32 	%f50, %f47, %f47, %f49;
	sqrt.rn.f32 	%f51, %f50;
	div.rn.f32 	%f52, %f41, %f51;
	st.f32 	[%rd5], %f52;
	div.rn.f32 	%f53, %f44, %f51;
	st.f32 	[%rd5+4], %f53;
	div.rn.f32 	%f54, %f47, %f51;
	st.f32 	[%rd5+8], %f54;
	mov.f32 	%f57, %f56;
$L__BB0_9:
	st.param.f32 	[func_retval0], %f57;
	ret;

}
.func  (.param .b32 func_retval0) _Z15plane_collisionPfS_S_S_S_(
	.param .b64 _Z15plane_collisionPfS_S_S_S__param_0,
	.param .b64 _Z15plane_collisionPfS_S_S_S__param_1,
	.param .b64 _Z15plane_collisionPfS_S_S_S__param_2,
	.param .b64 _Z15plane_collisionPfS_S_S_S__param_3,
	.param .b64 _Z15plane_collisionPfS_S_S_S__param_4
)
{
	.reg .pred 	%p<3>;
	.reg .b32 	%f<38>;
	.reg .b64 	%rd<6>;
	.reg .b64 	%fd<3>;

	ld.param.u64 	%rd1, [_Z15plane_collisionPfS_S_S_S__param_0];
	ld.param.u64 	%rd2, [_Z15plane_collisionPfS_S_S_S__param_1];
	ld.param.u64 	%rd3, [_Z15plane_collisionPfS_S_S_S__param_2];
	ld.param.u64 	%rd4, [_Z15plane_collisionPfS_S_S_S__param_3];
	ld.param.u64 	%rd5, [_Z15plane_collisionPfS_S_S_S__param_4];
	ld.f32 	%f1, [%rd2];
	ld.f32 	%f2, [%rd3+24];
	ld.f32 	%f9, [%rd2+4];
	ld.f32 	%f3, [%rd3+28];
	mul.f32 	%f10, %f9, %f3;
	fma.rn.f32 	%f11, %f1, %f2, %f10;
	ld.f32 	%f12, [%rd2+8];
	ld.f32 	%f4, [%rd3+32];
	fma.rn.f32 	%f5, %f12, %f4, %f11;
	abs.f32 	%f13, %f5;
	cvt.f64.f32 	%fd1, %f13;
	setp.lt.f64 	%p1, %fd1, 0d3F50624DD2F1A9FC;
	mov.f32 	%f37, 0f4CBEBC20;
	@%p1 bra 	$L__BB1_2;
	ld.f32 	%f14, [%rd3+12];
	ld.f32 	%f15, [%rd1];
	sub.f32 	%f16, %f14, %f15;
	ld.f32 	%f17, [%rd3+16];
	ld.f32 	%f18, [%rd1+4];
	sub.f32 	%f19, %f17, %f18;
	ld.f32 	%f20, [%rd3+20];
	ld.f32 	%f21, [%rd1+8];
	sub.f32 	%f22, %f20, %f21;
	mul.f32 	%f23, %f19, %f3;
	fma.rn.f32 	%f24, %f16, %f2, %f23;
	fma.rn.f32 	%f25, %f22, %f4, %f24;
	div.rn.f32 	%f26, %f25, %f5;
	fma.rn.f32 	%f27, %f26, %f1, %f15;
	st.f32 	[%rd4], %f27;
	ld.f32 	%f28, [%rd2+4];
	ld.f32 	%f29, [%rd1+4];
	fma.rn.f32 	%f30, %f26, %f28, %f29;
	st.f32 	[%rd4+4], %f30;
	ld.f32 	%f31, [%rd2+8];
	ld.f32 	%f32, [%rd1+8];
	fma.rn.f32 	%f33, %f26, %f31, %f32;
	st.f32 	[%rd4+8], %f33;
	ld.f32 	%f34, [%rd3+24];
	st.f32 	[%rd5], %f34;
	ld.f32 	%f35, [%rd3+28];
	st.f32 	[%rd5+4], %f35;
	ld.f32 	%f36, [%rd3+32];
	st.f32 	[%rd5+8], %f36;
	cvt.f64.f32 	%fd2, %f26;
	setp.gt.f64 	%p2, %fd2, 0d3F50624DD2F1A9FC;
	selp.f32 	%f37, %f26, 0f4CBEBC20, %p2;
$L__BB1_2:
	st.param.f32 	[func_retval0], %f37;
	ret;

}
.func  (.param .b32 func_retval0) _Z18triangle_collisionPfS_S_S_S_(
	.param .b64 _Z18triangle_collisionPfS_S_S_S__param_0,
	.param .b64 _Z18triangle_collisionPfS_S_S_S__param_1,
	.param .b64 _Z18triangle_collisionPfS_S_S_S__param_2,
	.param .b64 _Z18triangle_collisionPfS_S_S_S__param_3,
	.param .b64 _Z18triangle_collisionPfS_S_S_S__param_4
)
{
	.reg .pred 	%p<11>;
	.reg .b32 	%f<150>;
	.reg .b64 	%rd<6>;
	.reg .b64 	%fd<11>;

	ld.param.u64 	%rd1, [_Z18triangle_collisionPfS_S_S_S__param_0];
	ld.param.u64 	%rd2, [_Z18triangle_collisionPfS_S_S_S__param_1];
	ld.param.u64 	%rd3, [_Z18triangle_collisionPfS_S_S_S__param_2];
	ld.param.u64 	%rd4, [_Z18triangle_collisionPfS_S_S_S__param_3];
	ld.param.u64 	%rd5, [_Z18triangle_collisionPfS_S_S_S__param_4];
	ld.f32 	%f9, [%rd3+24];
	ld.f32 	%f10, [%rd3+12];
	sub.f32 	%f11, %f9, %f10;
	ld.f32 	%f12, [%rd3+28];
	ld.f32 	%f13, [%rd3+16];
	sub.f32 	%f14, %f12, %f13;
	ld.f32 	%f15, [%rd3+32];
	ld.f32 	%f16, [%rd3+20];
	sub.f32 	%f17, %f15, %f16;
	ld.f32 	%f18, [%rd3+36];
	sub.f32 	%f19, %f18, %f10;
	ld.f32 	%f20, [%rd3+40];
	sub.f32 	%f21, %f20, %f13;
	ld.f32 	%f22, [%rd3+44];
	sub.f32 	%f23, %f22, %f16;
	mul.f32 	%f24, %f14, %f23;
	mul.f32 	%f25, %f17, %f21;
	sub.f32 	%f26, %f24, %f25;
	mul.f32 	%f27, %f17, %f19;
	mul.f32 	%f28, %f11, %f23;
	sub.f32 	%f29, %f27, %f28;
	mul.f32 	%f30, %f11, %f21;
	mul.f32 	%f31, %f14, %f19;
	sub.f32 	%f32, %f30, %f31;
	fma.rn.f32 	%f33, %f26, %f26, 0f00000000;
	fma.rn.f32 	%f34, %f29, %f29, %f33;
	fma.rn.f32 	%f35, %f32, %f32, %f34;
	sqrt.rn.f32 	%f36, %f35;
	div.rn.f32 	%f1, %f26, %f36;
	st.f32 	[%rd5], %f1;
	div.rn.f32 	%f2, %f29, %f36;
	st.f32 	[%rd5+4], %f2;
	div.rn.f32 	%f3, %f32, %f36;
	st.f32 	[%rd5+8], %f3;
	ld.f32 	%f4, [%rd2];
	ld.f32 	%f37, [%rd2+4];
	mul.f32 	%f38, %f37, %f2;
	fma.rn.f32 	%f39, %f4, %f1, %f38;
	ld.f32 	%f40, [%rd2+8];
	fma.rn.f32 	%f5, %f40, %f3, %f39;
	abs.f32 	%f41, %f5;
	cvt.f64.f32 	%fd1, %f41;
	setp.lt.f64 	%p1, %fd1, 0d3F50624DD2F1A9FC;
	@%p1 bra 	$L__BB2_4;
	ld.f32 	%f42, [%rd3+20];
	ld.f32 	%f43, [%rd3+16];
	ld.f32 	%f44, [%rd3+12];
	ld.f32 	%f45, [%rd1];
	sub.f32 	%f46, %f44, %f45;
	ld.f32 	%f47, [%rd1+4];
	sub.f32 	%f48, %f43, %f47;
	ld.f32 	%f49, [%rd1+8];
	sub.f32 	%f50, %f42, %f49;
	mul.f32 	%f51, %f48, %f2;
	fma.rn.f32 	%f52, %f46, %f1, %f51;
	fma.rn.f32 	%f53, %f50, %f3, %f52;
	div.rn.f32 	%f149, %f53, %f5;
	fma.rn.f32 	%f54, %f149, %f4, %f45;
	st.f32 	[%rd4], %f54;
	ld.f32 	%f55, [%rd2+4];
	ld.f32 	%f56, [%rd1+4];
	fma.rn.f32 	%f57, %f149, %f55, %f56;
	st.f32 	[%rd4+4], %f57;
	ld.f32 	%f58, [%rd2+8];
	ld.f32 	%f59, [%rd1+8];
	fma.rn.f32 	%f60, %f149, %f58, %f59;
	st.f32 	[%rd4+8], %f60;
	st.f32 	[%rd5], %f1;
	st.f32 	[%rd5+4], %f2;
	st.f32 	[%rd5+8], %f3;
	cvt.f64.f32 	%fd2, %f149;
	setp.leu.f64 	%p2, %fd2, 0d3F50624DD2F1A9FC;
	setp.geu.f32 	%p3, %f149, 0f4CBEBC20;
	or.pred  	%p4, %p2, %p3;
	@%p4 bra 	$L__BB2_4;
	ld.f32 	%f61, [%rd3+24];
	ld.f32 	%f62, [%rd3+12];
	sub.f32 	%f63, %f61, %f62;
	ld.f32 	%f64, [%rd3+28];
	ld.f32 	%f65, [%rd3+16];
	sub.f32 	%f66, %f64, %f65;
	ld.f32 	%f67, [%rd3+32];
	ld.f32 	%f68, [%rd3+20];
	sub.f32 	%f69, %f67, %f68;
	ld.f32 	%f70, [%rd3+36];
	sub.f32 	%f71, %f70, %f62;
	ld.f32 	%f72, [%rd3+40];
	sub.f32 	%f73, %f72, %f65;
	ld.f32 	%f74, [%rd3+44];
	sub.f32 	%f75, %f74, %f68;
	mul.f32 	%f76, %f66, %f75;
	mul.f32 	%f77, %f69, %f73;
	sub.f32 	%f78, %f76, %f77;
	mul.f32 	%f79, %f69, %f71;
	mul.f32 	%f80, %f63, %f75;
	sub.f32 	%f81, %f79, %f80;
	mul.f32 	%f82, %f63, %f73;
	mul.f32 	%f83, %f66, %f71;
	sub.f32 	%f84, %f82, %f83;
	fma.rn.f32 	%f85, %f78, %f78, 0f00000000;
	fma.rn.f32 	%f86, %f81, %f81, %f85;
	fma.rn.f32 	%f87, %f84, %f84, %f86;
	sqrt.rn.f32 	%f88, %f87;
	mul.f32 	%f89, %f88, 0f3F000000;
	ld.f32 	%f90, [%rd4];
	sub.f32 	%f91, %f61, %f90;
	ld.f32 	%f92, [%rd4+4];
	sub.f32 	%f93, %f64, %f92;
	ld.f32 	%f94, [%rd4+8];
	sub.f32 	%f95, %f67, %f94;
	sub.f32 	%f96, %f70, %f90;
	sub.f32 	%f97, %f72, %f92;
	sub.f32 	%f98, %f74, %f94;
	mul.f32 	%f99, %f93, %f98;
	mul.f32 	%f100, %f95, %f97;
	sub.f32 	%f101, %f99, %f100;
	mul.f32 	%f102, %f95, %f96;
	mul.f32 	%f103, %f91, %f98;
	sub.f32 	%f104, %f102, %f103;
	mul.f32 	%f105, %f91, %f97;
	mul.f32 	%f106, %f93, %f96;
	sub.f32 	%f107, %f105, %f106;
	fma.rn.f32 	%f108, %f101, %f101, 0f00000000;
	fma.rn.f32 	%f109, %f104, %f104, %f108;
	fma.rn.f32 	%f110, %f107, %f107, %f109;
	sqrt.rn.f32 	%f111, %f110;
	mul.f32 	%f112, %f111, 0f3F000000;
	div.rn.f32 	%f113, %f112, %f89;
	sub.f32 	%f114, %f62, %f90;
	sub.f32 	%f115, %f65, %f92;
	sub.f32 	%f116, %f68, %f94;
	mul.f32 	%f117, %f115, %f98;
	mul.f32 	%f118, %f116, %f97;
	sub.f32 	%f119, %f117, %f118;
	mul.f32 	%f120, %f116, %f96;
	mul.f32 	%f121, %f114, %f98;
	sub.f32 	%f122, %f120, %f121;
	mul.f32 	%f123, %f114, %f97;
	mul.f32 	%f124, %f115, %f96;
	sub.f32 	%f125, %f123, %f124;
	fma.rn.f32 	%f126, %f119, %f119, 0f00000000;
	fma.rn.f32 	%f127, %f122, %f122, %f126;
	fma.rn.f32 	%f128, %f125, %f125, %f127;
	sqrt.rn.f32 	%f129, %f128;
	mul.f32 	%f130, %f129, 0f3F000000;
	div.rn.f32 	%f131, %f130, %f89;
	mul.f32 	%f132, %f115, %f95;
	mul.f32 	%f133, %f116, %f93;
	sub.f32 	%f134, %f132, %f133;
	mul.f32 	%f135, %f116, %f91;
	mul.f32 	%f136, %f114, %f95;
	sub.f32 	%f137, %f135, %f136;
	mul.f32 	%f138, %f114, %f93;
	mul.f32 	%f139, %f115, %f91;
	sub.f32 	%f140, %f138, %f139;
	fma.rn.f32 	%f141, %f134, %f134, 0f00000000;
	fma.rn.f32 	%f142, %f137, %f137, %f141;
	fma.rn.f32 	%f143, %f140, %f140, %f142;
	sqrt.rn.f32 	%f144, %f143;
	mul.f32 	%f145, %f144, 0f3F000000;
	div.rn.f32 	%f146, %f145, %f89;
	add.f32 	%f147, %f113, %f131;
	add.f32 	%f7, %f147, %f146;
	cvt.f64.f32 	%fd3, %f113;
	setp.leu.f64 	%p5, %fd3, 0dBF50624DD2F1A9FC;
	cvt.f64.f32 	%fd4, %f131;
	setp.leu.f64 	%p6, %fd4, 0dBF50624DD2F1A9FC;
	or.pred  	%p7, %p5, %p6;
	cvt.f64.f32 	%fd6, %f146;
	setp.leu.f64 	%p8, %fd6, 0dBF50624DD2F1A9FC;
	or.pred  	%p9, %p7, %p8;
	@%p9 bra 	$L__BB2_4;
	cvt.f64.f32 	%fd8, %f7;
	add.f64 	%fd9, %fd8, 0dBFF0000000000000;
	abs.f64 	%fd10, %fd9;
	setp.lt.f64 	%p10, %fd10, 0d3F50624DD2F1A9FC;
	@%p10 bra 	$L__BB2_5;
$L__BB2_4:
	mov.f32 	%f149, 0f4CBEBC20;
$L__BB2_5:
	st.param.f32 	[func_retval0], %f149;
	ret;

}
	// .globl	_Z10draw_scenePijPfPjiiS0_
.visible .entry _Z10draw_scenePijPfPjiiS0_(
	.param .u64 .ptr .align 1 _Z10draw_scenePijPfPjiiS0__param_0,
	.param .u32 _Z10draw_scenePijPfPjiiS0__param_1,
	.param .u64 .ptr .align 1 _Z10draw_scenePijPfPjiiS0__param_2,
	.param .u64 .ptr .align 1 _Z10draw_scenePijPfPjiiS0__param_3,
	.param .u32 _Z10draw_scenePijPfPjiiS0__param_4,
	.param .u32 _Z10draw_scenePijPfPjiiS0__param_5,
	.param .u64 .ptr .align 1 _Z10draw_scenePijPfPjiiS0__param_6
)
{
	.local .align 4 .b8 	__local_depot3[72];
	.reg .b64 	%SP;
	.reg .b64 	%SPL;
	.reg .pred 	%p<18>;
	.reg .b32 	%r<77>;
	.reg .b32 	%f<132>;
	.reg .b64 	%rd<49>;

	mov.u64 	%SPL, __local_depot3;
	cvta.local.u64 	%SP, %SPL;
	ld.param.u64 	%rd7, [_Z10draw_scenePijPfPjiiS0__param_0];
	ld.param.u64 	%rd8, [_Z10draw_scenePijPfPjiiS0__param_2];
	ld.param.u64 	%rd10, [_Z10draw_scenePijPfPjiiS0__param_3];
	ld.param.u32 	%r27, [_Z10draw_scenePijPfPjiiS0__param_4];
	ld.param.u32 	%r28, [_Z10draw_scenePijPfPjiiS0__param_5];
	ld.param.u64 	%rd9, [_Z10draw_scenePijPfPjiiS0__param_6];
	cvta.to.global.u64 	%rd1, %rd10;
	add.u64 	%rd12, %SPL, 24;
	add.u64 	%rd14, %SPL, 36;
	mov.u32 	%r30, %tid.x;
	mov.u32 	%r31, %ctaid.x;
	mov.u32 	%r32, %ntid.x;
	mad.lo.s32 	%r33, %r31, %r32, %r30;
	mov.u32 	%r34, %tid.y;
	mov.u32 	%r35, %ctaid.y;
	mov.u32 	%r36, %ntid.y;
	mad.lo.s32 	%r37, %r35, %r36, %r34;
	mov.u32 	%r38, %nctaid.x;
	mul.lo.s32 	%r39, %r38, %r32;
	mad.lo.s32 	%r1, %r39, %r37, %r33;
	mov.b32 	%r40, 0;
	st.local.u32 	[%rd12+8], %r40;
	cvt.rn.f32.s32 	%f57, %r33;
	st.local.f32 	[%rd12], %f57;
	cvt.rn.f32.u32 	%f58, %r37;
	st.local.f32 	[%rd12+4], %f58;
	st.local.u32 	[%rd14], %r40;
	st.local.u32 	[%rd14+4], %r40;
	mov.b32 	%r41, 1065353216;
	st.local.u32 	[%rd14+8], %r41;
	setp.eq.s32 	%p4, %r28, 0;
	mov.b32 	%r67, -1;
	mov.pred 	%p17, 0;
	@%p4 bra 	$L__BB3_9;
	mov.b32 	%r67, -1;
	mov.f32 	%f110, 0f4CBEBC20;
	mov.b32 	%r70, 0;
	mov.u32 	%r59, %r70;
	mov.u32 	%r66, %r67;
$L__BB3_2:
	mul.wide.u32 	%rd15, %r59, 4;
	add.s64 	%rd2, %rd1, %rd15;
	ld.global.u32 	%r44, [%rd2];
	setp.eq.s32 	%p5, %r44, 0;
	@%p5 bra 	$L__BB3_7;
	mul.wide.u32 	%rd16, %r59, 8;
	mov.u64 	%rd17, collision_functions;
	add.s64 	%rd3, %rd17, %rd16;
	mov.b32 	%r63, 0;
$L__BB3_4:
	mul.lo.s32 	%r46, %r70, %r27;
	mul.wide.s32 	%rd18, %r46, 4;
	add.s64 	%rd19, %rd8, %rd18;
	ld.global.u64 	%rd20, [%rd3];
	add.u64 	%rd21, %SP, 24;
	add.u64 	%rd22, %SP, 36;
	add.u64 	%rd23, %SP, 0;
	add.u64 	%rd24, %SP, 12;
	{ // callseq 0, 0
	.param .b64 param0;
	st.param.b64 	[param0], %rd21;
	.param .b64 param1;
	st.param.b64 	[param1], %rd22;
	.param .b64 param2;
	st.param.b64 	[param2], %rd19;
	.param .b64 param3;
	st.param.b64 	[param3], %rd23;
	.param .b64 param4;
	st.param.b64 	[param4], %rd24;
	.param .b32 retval0;
	prototype_0 : .callprototype (.param .b32 _) _ (.param .b64 _, .param .b64 _, .param .b64 _, .param .b64 _, .param .b64 _);
	call (retval0), 
	%rd20, 
	(
	param0, 
	param1, 
	param2, 
	param3, 
	param4
	)
	, prototype_0;
	ld.param.f32 	%f61, [retval0];
	} // callseq 0
	setp.geu.f32 	%p6, %f61, %f110;
	@%p6 bra 	$L__BB3_6;
	cvta.to.local.u64 	%rd26, %rd23;
	ld.local.f32 	%f106, [%rd26];
	add.u64 	%rd28, %SPL, 48;
	st.local.f32 	[%rd28], %f106;
	ld.local.f32 	%f105, [%rd26+4];
	st.local.f32 	[%rd28+4], %f105;
	ld.local.f32 	%f104, [%rd26+8];
	st.local.f32 	[%rd28+8], %f104;
	cvta.to.local.u64 	%rd30, %rd24;
	ld.local.f32 	%f109, [%rd30];
	ld.local.f32 	%f108, [%rd30+4];
	ld.local.f32 	%f107, [%rd30+8];
	mov.u32 	%r66, %r59;
	mov.u32 	%r67, %r70;
	mov.f32 	%f110, %f61;
$L__BB3_6:
	add.s32 	%r70, %r70, 1;
	add.s32 	%r63, %r63, 1;
	ld.global.u32 	%r47, [%rd2];
	setp.lt.u32 	%p7, %r63, %r47;
	@%p7 bra 	$L__BB3_4;
$L__BB3_7:
	add.s32 	%r59, %r59, 1;
	setp.ne.s32 	%p8, %r59, %r28;
	@%p8 bra 	$L__BB3_2;
	setp.gt.s32 	%p17, %r66, -1;
$L__BB3_9:
	cvta.to.global.u64 	%rd31, %rd9;
	setp.eq.s32 	%p9, %r28, 0;
	ld.global.f32 	%f63, [%rd31];
	sub.f32 	%f64, %f63, %f106;
	ld.global.f32 	%f65, [%rd31+4];
	sub.f32 	%f66, %f65, %f105;
	add.u64 	%rd32, %SP, 60;
	add.u64 	%rd4, %SPL, 60;
	ld.global.f32 	%f67, [%rd31+8];
	sub.f32 	%f68, %f67, %f104;
	fma.rn.f32 	%f69, %f64, %f64, 0f00000000;
	fma.rn.f32 	%f70, %f66, %f66, %f69;
	fma.rn.f32 	%f71, %f68, %f68, %f70;
	sqrt.rn.f32 	%f42, %f71;
	div.rn.f32 	%f72, %f64, %f42;
	st.local.f32 	[%rd4], %f72;
	div.rn.f32 	%f73, %f66, %f42;
	st.local.f32 	[%rd4+4], %f73;
	div.rn.f32 	%f74, %f68, %f42;
	st.local.f32 	[%rd4+8], %f74;
	mov.f32 	%f126, 0f4CBEBC20;
	@%p9 bra 	$L__BB3_15;
	mov.f32 	%f126, 0f4CBEBC20;
	mov.b32 	%r76, 0;
	mov.u64 	%rd35, collision_functions;
	add.u64 	%rd39, %SP, 48;
	mov.u32 	%r73, %r76;
$L__BB3_11:
	mul.wide.u32 	%rd33, %r73, 4;
	add.s64 	%rd5, %rd1, %rd33;
	ld.global.u32 	%r49, [%rd5];
	setp.eq.s32 	%p10, %r49, 0;
	@%p10 bra 	$L__BB3_14;
	mul.wide.u32 	%rd34, %r73, 8;
	add.s64 	%rd6, %rd35, %rd34;
	mov.b32 	%r75, 0;
$L__BB3_13:
	mul.lo.s32 	%r51, %r76, %r27;
	mul.wide.s32 	%rd36, %r51, 4;
	add.s64 	%rd37, %rd8, %rd36;
	ld.global.u64 	%rd38, [%rd6];
	add.u64 	%rd41, %SP, 0;
	add.u64 	%rd42, %SP, 12;
	{ // callseq 1, 0
	.param .b64 param0;
	st.param.b64 	[param0], %rd39;
	.param .b64 param1;
	st.param.b64 	[param1], %rd32;
	.param .b64 param2;
	st.param.b64 	[param2], %rd37;
	.param .b64 param3;
	st.param.b64 	[param3], %rd41;
	.param .b64 param4;
	st.param.b64 	[param4], %rd42;
	.param .b32 retval0;
	prototype_1 : .callprototype (.param .b32 _) _ (.param .b64 _, .param .b64 _, .param .b64 _, .param .b64 _, .param .b64 _);
	call (retval0), 
	%rd38, 
	(
	param0, 
	param1, 
	param2, 
	param3, 
	param4
	)
	, prototype_1;
	ld.param.f32 	%f76, [retval0];
	} // callseq 1
	setp.lt.f32 	%p11, %f76, %f126;
	selp.f32 	%f126, %f76, %f126, %p11;
	add.s32 	%r76, %r76, 1;
	add.s32 	%r75, %r75, 1;
	ld.global.u32 	%r52, [%rd5];
	setp.lt.u32 	%p12, %r75, %r52;
	@%p12 bra 	$L__BB3_13;
$L__BB3_14:
	add.s32 	%r73, %r73, 1;
	setp.ne.s32 	%p13, %r73, %r28;
	@%p13 bra 	$L__BB3_11;
$L__BB3_15:
	setp.leu.f32 	%p14, %f126, %f42;
	not.pred 	%p15, %p17;
	mov.f32 	%f129, 0f00000000;
	mov.f32 	%f128, 0f437F0000;
	or.pred  	%p16, %p15, %p14;
	mov.f32 	%f130, %f129;
	mov.f32 	%f131, %f129;
	@%p16 bra 	$L__BB3_17;
	mul.lo.s32 	%r53, %r67, %r27;
	cvta.to.global.u64 	%rd43, %rd8;
	mul.wide.s32 	%rd44, %r53, 4;
	add.s64 	%rd45, %rd43, %rd44;
	ld.local.f32 	%f80, [%rd4];
	ld.global.f32 	%f131, [%rd45+8];
	ld.global.f32 	%f130, [%rd45+4];
	ld.global.f32 	%f129, [%rd45];
	ld.local.f32 	%f81, [%rd4+4];
	mul.f32 	%f82, %f108, %f81;
	fma.rn.f32 	%f83, %f109, %f80, %f82;
	ld.local.f32 	%f84, [%rd4+8];
	fma.rn.f32 	%f85, %f107, %f84, %f83;
	abs.f32 	%f86, %f85;
	mul.f32 	%f128, %f86, 0f437F0000;
$L__BB3_17:
	cvta.to.global.u64 	%rd46, %rd7;
	mul.f32 	%f87, %f128, %f129;
	cvt.rzi.s32.f32 	%r54, %f87;
	mul.lo.s32 	%r55, %r1, 3;
	mul.wide.s32 	%rd47, %r55, 4;
	add.s64 	%rd48, %rd46, %rd47;
	st.global.u32 	[%rd48], %r54;
	mul.f32 	%f88, %f128, %f130;
	cvt.rzi.s32.f32 	%r56, %f88;
	st.global.u32 	[%rd48+4], %r56;
	mul.f32 	%f89, %f128, %f131;
	cvt.rzi.s32.f32 	%r57, %f89;
	st.global.u32 	[%rd48+8], %r57;
	ret;

}


// ===== COMPILED SASS (sm_100) =====

	.target	sm_100

	.elftype	@"ET_EXEC"


//--------------------- .note.nv.tkinfo           --------------------------
	.section	.note.nv.tkinfo,"",@"SHT_NOTE"
	.sectionflags	@"SHF_NOTE_NV_TKINFO"
	.tkinfo
        /*0018*/ 	.word	0x00000002
        /*0030*/ 	.string	""
        /*0030*/ 	.string	"ptxas"
        /*0030*/ 	.string	"Cuda compilation tools, release 13.0, V13.0.88"
        /*0030*/ 	.string	"Build cuda_13.0.r13.0/compiler.36424714_0"
        /*0030*/ 	.string	"-arch sm_100 -m 64 "



//--------------------- .note.nv.cuinfo           --------------------------
	.section	.note.nv.cuinfo,"",@"SHT_NOTE"
	.sectionflags	@"SHF_NOTE_NV_CUINFO"
        /*0018*/ 	.short	0x0002
        /*001a*/ 	.short	0x0064
        /*001c*/ 	.short	0x0082
	.zero		2


//--------------------- .nv.info                  --------------------------
	.section	.nv.info,"",@"SHT_CUDA_INFO"
	.align	4


	//----- nvinfo : EIATTR_REGCOUNT
	.align		4
        /*0000*/ 	.byte	0x04, 0x2f
        /*0002*/ 	.short	(.L_2 - .L_1)
	.align		4
.L_1:
        /*0004*/ 	.word	index@(_Z10draw_scenePijPfPjiiS0_)
        /*0008*/ 	.word	0x00000030


	//----- nvinfo : EIATTR_FRAME_SIZE
	.align		4
.L_2:
        /*000c*/ 	.byte	0x04, 0x11
        /*000e*/ 	.short	(.L_4 - .L_3)
	.align		4
.L_3:
        /*0010*/ 	.word	index@($__internal_1_$__cuda_sm3x_div_rn_noftz_f32_slowpath)
        /*0014*/ 	.word	0x000000b0


	//----- nvinfo : EIATTR_FRAME_SIZE
	.align		4
.L_4:
        /*0018*/ 	.byte	0x04, 0x11
        /*001a*/ 	.short	(.L_6 - .L_5)
	.align		4
.L_5:
        /*001c*/ 	.word	index@($__internal_0_$__cuda_sm20_sqrt_rn_f32_slowpath)
        /*0020*/ 	.word	0x000000b0


	//----- nvinfo : EIATTR_FRAME_SIZE
	.align		4
.L_6:
        /*0024*/ 	.byte	0x04, 0x11
        /*0026*/ 	.short	(.L_8 - .L_7)
	.align		4
.L_7:
        /*0028*/ 	.word	index@($_Z10draw_scenePijPfPjiiS0_$_Z18triangle_collisionPfS_S_S_S_)
        /*002c*/ 	.word	0x000000b0


	//----- nvinfo : EIATTR_FRAME_SIZE
	.align		4
.L_8:
        /*0030*/ 	.byte	0x04, 0x11
        /*0032*/ 	.short	(.L_10 - .L_9)
	.align		4
.L_9:
        /*0034*/ 	.word	index@($_Z10draw_scenePijPfPjiiS0_$_Z16sphere_collisionPfS_S_S_S_)
        /*0038*/ 	.word	0x000000b0


	//----- nvinfo : EIATTR_FRAME_SIZE
	.align		4
.L_10:
        /*003c*/ 	.byte	0x04, 0x11
        /*003e*/ 	.short	(.L_12 - .L_11)
	.align		4
.L_11:
        /*0040*/ 	.word	index@($_Z10draw_scenePijPfPjiiS0_$_Z15plane_collisionPfS_S_S_S_)
        /*0044*/ 	.word	0x000000b0


	//----- nvinfo : EIATTR_FRAME_SIZE
	.align		4
.L_12:
        /*0048*/ 	.byte	0x04, 0x11
        /*004a*/ 	.short	(.L_14 - .L_13)
	.align		4
.L_13:
        /*004c*/ 	.word	index@(_Z10draw_scenePijPfPjiiS0_)
        /*0050*/ 	.word	0x000000b0


	//----- nvinfo : EIATTR_MIN_STACK_SIZE
	.align		4
.L_14:
        /*0054*/ 	.byte	0x04, 0x12
        /*0056*/ 	.short	(.L_16 - .L_15)
	.align		4
.L_15:
        /*0058*/ 	.word	index@(_Z10draw_scenePijPfPjiiS0_)
        /*005c*/ 	.word	0x000000b0
.L_16:


//--------------------- .nv.compat                --------------------------
	.section	.nv.compat,"",@"SHT_CUDA_COMPAT_INFO"
	.align	4
        /*0000*/ 	.byte	0x02, 0x09, 0x00, 0x00, 0x02, 0x02, 0x01, 0x00, 0x02, 0x05, 0x05, 0x00, 0x03, 0x07, 0x01, 0x01
        /*0010*/ 	.byte	0x02, 0x03, 0x00, 0x00, 0x02, 0x06, 0x01, 0x00, 0x04, 0x0b, 0x08, 0x00, 0x01, 0x00, 0x00, 0x00
        /*0020*/ 	.byte	0x00, 0x00, 0x00, 0x00


//--------------------- .nv.info._Z10draw_scenePijPfPjiiS0_ --------------------------
	.section	.nv.info._Z10draw_scenePijPfPjiiS0_,"",@"SHT_CUDA_INFO"
	.sectionflags	@""
	.align	4


	//----- nvinfo : EIATTR_CUDA_API_VERSION
	.align		4
        /*0000*/ 	.byte	0x04, 0x37
        /*0002*/ 	.short	(.L_18 - .L_17)
.L_17:
        /*0004*/ 	.word	0x00000082


	//----- nvinfo : EIATTR_KPARAM_INFO
	.align		4
.L_18:
        /*0008*/ 	.byte	0x04, 0x17
        /*000a*/ 	.short	(.L_20 - .L_19)
.L_19:
        /*000c*/ 	.word	0x00000000
        /*0010*/ 	.short	0x0006
        /*0012*/ 	.short	0x0028
        /*0014*/ 	.byte	0x00, 0xf5, 0x21, 0x00


	//----- nvinfo : EIATTR_KPARAM_INFO
	.align		4
.L_20:
        /*0018*/ 	.byte	0x04, 0x17
        /*001a*/ 	.short	(.L_22 - .L_21)
.L_21:
        /*001c*/ 	.word	0x00000000
        /*0020*/ 	.short	0x0005
        /*0022*/ 	.short	0x0024
        /*0024*/ 	.byte	0x00, 0xf0, 0x11, 0x00


	//----- nvinfo : EIATTR_KPARAM_INFO
	.align		4
.L_22:
        /*0028*/ 	.byte	0x04, 0x17
        /*002a*/ 	.short	(.L_24 - .L_23)
.L_23:
        /*002c*/ 	.word	0x00000000
        /*0030*/ 	.short	0x0004
        /*0032*/ 	.short	0x0020
        /*0034*/ 	.byte	0x00, 0xf0, 0x11, 0x00


	//----- nvinfo : EIATTR_KPARAM_INFO
	.align		4
.L_24:
        /*0038*/ 	.byte	0x04, 0x17
        /*003a*/ 	.short	(.L_26 - .L_25)
.L_25:
        /*003c*/ 	.word	0x00000000
        /*0040*/ 	.short	0x0003
        /*0042*/ 	.short	0x0018
        /*0044*/ 	.byte	0x00, 0xf5, 0x21, 0x00


	//----- nvinfo : EIATTR_KPARAM_INFO
	.align		4
.L_26:
        /*0048*/ 	.byte	0x04, 0x17
        /*004a*/ 	.short	(.L_28 - .L_27)
.L_27:
        /*004c*/ 	.word	0x00000000
        /*0050*/ 	.short	0x0002
        /*0052*/ 	.short	0x0010
        /*0054*/ 	.byte	0x00, 0xf5, 0x21, 0x00


	//----- nvinfo : EIATTR_KPARAM_INFO
	.align		4
.L_28:
        /*0058*/ 	.byte	0x04, 0x17
        /*005a*/ 	.short	(.L_30 - .L_29)
.L_29:
        /*005c*/ 	.word	0x00000000
        /*0060*/ 	.short	0x0001
        /*0062*/ 	.short	0x0008
        /*0064*/ 	.byte	0x00, 0xf0, 0x11, 0x00


	//----- nvinfo : EIATTR_KPARAM_INFO
	.align		4
.L_30:
        /*0068*/ 	.byte	0x04, 0x17
        /*006a*/ 	.short	(.L_32 - .L_31)
.L_31:
        /*006c*/ 	.word	0x00000000
        /*0070*/ 	.short	0x0000
        /*0072*/ 	.short	0x0000
        /*0074*/ 	.byte	0x00, 0xf5, 0x21, 0x00


	//----- nvinfo : EIATTR_SPARSE_MMA_MASK
	.align		4
.L_32:
        /*0078*/ 	.byte	0x03, 0x50
        /*007a*/ 	.short	0x0000


	//----- nvinfo : EIATTR_MAXREG_COUNT
	.align		4
        /*007c*/ 	.byte	0x03, 0x1b
        /*007e*/ 	.short	0x00ff


	//----- nvinfo : EIATTR_MERCURY_ISA_VERSION
	.align		4
        /*0080*/ 	.byte	0x03, 0x5f
        /*0082*/ 	.short	0x0101


	//----- nvinfo : EIATTR_VRC_CTA_INIT_COUNT
	.align		4
        /*0084*/ 	.byte	0x02, 0x4a
	.zero		1
	.zero		1


	//----- nvinfo : EIATTR_EXIT_INSTR_OFFSETS
	.align		4
        /*0088*/ 	.byte	0x04, 0x1c
        /*008a*/ 	.short	(.L_34 - .L_33)


	//   ....[0]....
.L_33:
        /*008c*/ 	.word	0x00000fd0


	//----- nvinfo : EIATTR_CRS_STACK_SIZE
	.align		4
.L_34:
        /*0090*/ 	.byte	0x04, 0x1e
        /*0092*/ 	.short	(.L_36 - .L_35)
.L_35:
        /*0094*/ 	.word	0x00000000


	//----- nvinfo : EIATTR_CBANK_PARAM_SIZE
	.align		4
.L_36:
        /*0098*/ 	.byte	0x03, 0x19
        /*009a*/ 	.short	0x0030


	//----- nvinfo : EIATTR_PARAM_CBANK
	.align		4
        /*009c*/ 	.byte	0x04, 0x0a
        /*009e*/ 	.short	(.L_38 - .L_37)
	.align		4
.L_37:
        /*00a0*/ 	.word	index@(.nv.constant0._Z10draw_scenePijPfPjiiS0_)
        /*00a4*/ 	.short	0x0380
        /*00a6*/ 	.short	0x0030


	//----- nvinfo : EIATTR_SW_WAR
	.align		4
.L_38:
        /*00a8*/ 	.byte	0x04, 0x36
        /*00aa*/ 	.short	(.L_40 - .L_39)
.L_39:
        /*00ac*/ 	.word	0x00000008
.L_40:


//--------------------- .nv.callgraph             --------------------------
	.section	.nv.callgraph,"",@"SHT_CUDA_CALLGRAPH"
	.align	4
	.sectionentsize	8
	.align		4
        /*0000*/ 	.word	0x00000000
	.align		4
        /*0004*/ 	.word	0xffffffff
	.align		4
        /*0008*/ 	.word	0x00000000
	.align		4
        /*000c*/ 	.word	0xfffffffe
	.align		4
        /*0010*/ 	.word	0x00000000
	.align		4
        /*0014*/ 	.word	0xfffffffd
	.align		4
        /*0018*/ 	.word	0x00000000
	.align		4
        /*001c*/ 	.word	0xfffffffc


//--------------------- .nv.constant4             --------------------------
	.section	.nv.constant4,"a",@progbits
	.align	8
	.align		8
.nv.constant4:
        /*0000*/ 	.dword	collision_functions


//--------------------- .text._Z10draw_scenePijPfPjiiS0_ --------------------------
	.section	.text._Z10draw_scenePijPfPjiiS0_,"ax",@progbits
	.align	128
        .global         _Z10draw_scenePijPfPjiiS0_
        .type           _Z10draw_scenePijPfPjiiS0_,@function
        .size           _Z10draw_scenePijPfPjiiS0_,(.L_x_94 - _Z10draw_scenePijPfPjiiS0_)
        .other          _Z10draw_scenePijPfPjiiS0_,@"STO_CUDA_ENTRY STV_DEFAULT"
_Z10draw_scenePijPfPjiiS0_:
.text._Z10draw_scenePijPfPjiiS0_:
[----:B------:R-:W0:Y:S01]  /*0000*/  LDC R1, c[0x0][0x37c] ;  /* 0x0000df00ff017b82 */ /* 0x000e220000000800 */
[----:B------:R-:W1:Y:S01]  /*0010*/  S2R R7, SR_TID.X ;  /* 0x0000000000077919 */ /* 0x000e620000002100 */
[----:B------:R-:W2:Y:S06]  /*0020*/  LDCU UR5, c[0x0][0x2fc] ;  /* 0x00005f80ff0577ac */ /* 0x000eac0008000800 */
[----:B------:R-:W1:Y:S01]  /*0030*/  S2UR UR6, SR_CTAID.X ;  /* 0x00000000000679c3 */ /* 0x000e620000002500 */
[----:B------:R-:W-:Y:S01]  /*0040*/  HFMA2 R4, -RZ, RZ, 0, 0 ;  /* 0x00000000ff047431 */ /* 0x000fe200000001ff */
[----:B------:R-:W3:Y:S01]  /*0050*/  S2R R6, SR_TID.Y ;  /* 0x0000000000067919 */ /* 0x000ee20000002200 */
[----:B------:R-:W4:Y:S01]  /*0060*/  LDCU UR8, c[0x0][0x3a4] ;  /* 0x00007480ff0877ac */ /* 0x000f220008000800 */
[----:B0-----:R-:W-:Y:S01]  /*0070*/  IADD3 R1, PT, PT, R1, -0x48, RZ ;  /* 0xffffffb801017810 */ /* 0x001fe20007ffe0ff */
[----:B------:R-:W-:Y:S01]  /*0080*/  IMAD.MOV.U32 R5, RZ, RZ, 0x3f800000 ;  /* 0x3f800000ff057424 */ /* 0x000fe200078e00ff */
[----:B------:R-:W-:Y:S01]  /*0090*/  PLOP3.LUT P2, PT, PT, PT, PT, 0x8, 0x80 ;  /* 0x000000000080781c */ /* 0x000fe20003f4e170 */
[----:B------:R-:W0:Y:S01]  /*00a0*/  LDCU UR4, c[0x0][0x2f8] ;  /* 0x00005f00ff0477ac */ /* 0x000e220008000800 */
[----:B------:R-:W1:Y:S01]  /*00b0*/  LDC R36, c[0x0][0x360] ;  /* 0x0000d800ff247b82 */ /* 0x000e620000000800 */
[----:B------:R-:W-:Y:S01]  /*00c0*/  STL [R1+0x20], RZ ;  /* 0x000020ff01007387 */ /* 0x000fe20000100800 */
[----:B------:R-:W-:Y:S01]  /*00d0*/  P2R R37, PR, RZ, 0x4 ;  /* 0x00000004ff257803 */ /* 0x000fe20000000000 */
[----:B------:R-:W1:Y:S01]  /*00e0*/  LDCU.64 UR36, c[0x0][0x358] ;  /* 0x00006b00ff2477ac */ /* 0x000e620008000a00 */
[----:B------:R-:W-:Y:S01]  /*00f0*/  MOV R31, 0xffffffff ;  /* 0xffffffff001f7802 */ /* 0x000fe20000000f00 */
[----:B------:R-:W-:Y:S03]  /*0100*/  STL.64 [R1+0x28], R4 ;  /* 0x0000280401007387 */ /* 0x000fe60000100a00 */
[----:B------:R-:W3:Y:S01]  /*0110*/  S2UR UR7, SR_CTAID.Y ;  /* 0x00000000000779c3 */ /* 0x000ee20000002600 */
[----:B------:R-:W-:Y:S01]  /*0120*/  STL [R1+0x24], RZ ;  /* 0x000024ff01007387 */ /* 0x000fe20000100800 */
[----:B----4-:R-:W-:-:S06]  /*0130*/  IMAD.U32 R0, RZ, RZ, UR8 ;  /* 0x00000008ff007e24 */ /* 0x010fcc000f8e00ff */
[----:B------:R-:W3:Y:S01]  /*0140*/  LDC R3, c[0x0][0x364] ;  /* 0x0000d900ff037b82 */ /* 0x000ee20000000800 */
[----:B0-----:R-:W-:Y:S02]  /*0150*/  IADD3 R16, P1, PT, R1, UR4, RZ ;  /* 0x0000000401107c10 */ /* 0x001fe4000ff3e0ff */
[----:B------:R-:W-:Y:S01]  /*0160*/  ISETP.NE.AND P0, PT, R0, RZ, PT ;  /* 0x000000ff0000720c */ /* 0x000fe20003f05270 */
[----:B-1----:R-:W-:Y:S01]  /*0170*/  IMAD R7, R36, UR6, R7 ;  /* 0x0000000624077c24 */ /* 0x002fe2000f8e0207 */
[----:B------:R-:W0:Y:S04]  /*0180*/  LDCU UR6, c[0x0][0x370] ;  /* 0x00006e00ff0677ac */ /* 0x000e280008000800 */
[----:B------:R-:W-:Y:S01]  /*0190*/  I2FP.F32.S32 R2, R7 ;  /* 0x0000000700027245 */ /* 0x000fe20000201400 */
[----:B---3--:R-:W-:-:S02]  /*01a0*/  IMAD R6, R3, UR7, R6 ;  /* 0x0000000703067c24 */ /* 0x008fc4000f8e0206 */
[----:B0-----:R-:W-:-:S03]  /*01b0*/  IMAD R36, R36, UR6, RZ ;  /* 0x0000000624247c24 */ /* 0x001fc6000f8e02ff */
[----:B------:R-:W-:Y:S01]  /*01c0*/  I2FP.F32.U32 R3, R6 ;  /* 0x0000000600037245 */ /* 0x000fe20000201000 */
[----:B------:R-:W-:-:S04]  /*01d0*/  IMAD R36, R6, R36, R7 ;  /* 0x0000002406247224 */ /* 0x000fc800078e0207 */
[----:B------:R2:W-:Y:S02]  /*01e0*/  STL.64 [R1+0x18], R2 ;  /* 0x0000180201007387 */ /* 0x0005e40000100a00 */
[----:B--2---:R-:W-:Y:S01]  /*01f0*/  IMAD.X R2, RZ, RZ, UR5, P1 ;  /* 0x00000005ff027e24 */ /* 0x004fe200088e06ff */
[----:B------:R-:W-:Y:S06]  /*0200*/  @!P0 BRA `(.L_x_0) ;  /* 0x0000000400008947 */ /* 0x000fec0003800000 */
[----:B------:R-:W-:Y:S01]  /*0210*/  BSSY.RECONVERGENT B8, `(.L_x_1) ;  /* 0x000003d000087945 */ /* 0x000fe20003800200 */
[----:B------:R-:W-:Y:S01]  /*0220*/  MOV R31, 0xffffffff ;  /* 0xffffffff001f7802 */ /* 0x000fe20000000f00 */
[----:B------:R-:W-:Y:S01]  /*0230*/  IMAD.MOV.U32 R27, RZ, RZ, 0x4cbebc20 ;  /* 0x4cbebc20ff1b7424 */ /* 0x000fe200078e00ff */
[----:B------:R-:W-:Y:S01]  /*0240*/  MOV R26, RZ ;  /* 0x000000ff001a7202 */ /* 0x000fe20000000f00 */
[----:B------:R-:W-:Y:S01]  /*0250*/  IMAD.MOV.U32 R25, RZ, RZ, RZ ;  /* 0x000000ffff197224 */ /* 0x000fe200078e00ff */
[----:B------:R-:W-:Y:S01]  /*0260*/  MOV R24, 0xffffffff ;  /* 0xffffffff00187802 */ /* 0x000fe20000000f00 */
[----:B------:R-:W0:Y:S06]  /*0270*/  LDCU UR38, c[0x0][0x3a0] ;  /* 0x00007400ff2677ac */ /* 0x000e2c0008000800 */
.L_x_6:
[----:B-1----:R-:W1:Y:S02]  /*0280*/  LDC.64 R44, c[0x0][0x398] ;  /* 0x0000e600ff2c7b82 */ /* 0x002e640000000a00 */
[----:B-1----:R-:W-:-:S05]  /*0290*/  IMAD.WIDE.U32 R44, R25, 0x4, R44 ;  /* 0x00000004192c7825 */ /* 0x002fca00078e002c */
[----:B------:R-:W2:Y:S01]  /*02a0*/  LDG.E R0, desc[UR36][R44.64] ;  /* 0x000000242c007981 */ /* 0x000ea2000c1e1900 */
[----:B------:R-:W-:Y:S01]  /*02b0*/  BSSY.RECONVERGENT B7, `(.L_x_2) ;  /* 0x000002d000077945 */ /* 0x000fe20003800200 */
[----:B--2---:R-:W-:-:S13]  /*02c0*/  ISETP.NE.AND P0, PT, R0, RZ, PT ;  /* 0x000000ff0000720c */ /* 0x004fda0003f05270 */
[----:B-----5:R-:W-:Y:S05]  /*02d0*/  @!P0 BRA `(.L_x_3) ;  /* 0x0000000000a88947 */ /* 0x020fea0003800000 */
[----:B------:R-:W1:Y:S01]  /*02e0*/  LDC.64 R38, c[0x4][RZ] ;  /* 0x01000000ff267b82 */ /* 0x000e620000000a00 */
[----:B------:R-:W-:Y:S02]  /*02f0*/  IMAD.MOV.U32 R23, RZ, RZ, RZ ;  /* 0x000000ffff177224 */ /* 0x000fe400078e00ff */
[----:B-1----:R-:W-:-:S07]  /*0300*/  IMAD.WIDE.U32 R38, R25, 0x8, R38 ;  /* 0x0000000819267825 */ /* 0x002fce00078e0026 */
.L_x_5:
[----:B-1---5:R1:W5:Y:S01]  /*0310*/  LDG.E.64 R14, desc[UR36][R38.64] ;  /* 0x00000024260e7981 */ /* 0x022362000c1e1b00 */
[----:B------:R-:W2:Y:S01]  /*0320*/  LDC.64 R8, c[0x0][0x390] ;  /* 0x0000e400ff087b82 */ /* 0x000ea20000000a00 */
[----:B------:R-:W-:Y:S01]  /*0330*/  IADD3 R6, P1, PT, R16, 0x24, RZ ;  /* 0x0000002410067810 */ /* 0x000fe20007f3e0ff */
[----:B0-----:R-:W-:Y:S01]  /*0340*/  IMAD R3, R26, UR38, RZ ;  /* 0x000000261a037c24 */ /* 0x001fe2000f8e02ff */
[C---:B------:R-:W-:Y:S01]  /*0350*/  IADD3 R22, P2, PT, R16.reuse, 0xc, RZ ;  /* 0x0000000c10167810 */ /* 0x040fe20007f5e0ff */
[----:B------:R-:W-:Y:S01]  /*0360*/  HFMA2 R21, -RZ, RZ, 0, 0 ;  /* 0x00000000ff157431 */ /* 0x000fe200000001ff */
[----:B------:R-:W-:Y:S01]  /*0370*/  IADD3 R4, P0, PT, R16, 0x18, RZ ;  /* 0x0000001810047810 */ /* 0x000fe20007f1e0ff */
[----:B------:R-:W-:Y:S01]  /*0380*/  BSSY.RECONVERGENT B6, `(.L_x_4) ;  /* 0x000000a000067945 */ /* 0x000fe20003800200 */
[----:B------:R-:W-:Y:S01]  /*0390*/  MOV R10, R16 ;  /* 0x00000010000a7202 */ /* 0x000fe20000000f00 */
[--C-:B------:R-:W-:Y:S01]  /*03a0*/  IMAD.MOV.U32 R11, RZ, RZ, R2.reuse ;  /* 0x000000ffff0b7224 */ /* 0x100fe200078e0002 */
[-C--:B------:R-:W-:Y:S01]  /*03b0*/  IADD3.X R5, PT, PT, RZ, R2.reuse, RZ, P0, !PT ;  /* 0x00000002ff057210 */ /* 0x080fe200007fe4ff */
[----:B------:R-:W-:Y:S01]  /*03c0*/  IMAD.X R7, RZ, RZ, R2, P1 ;  /* 0x000000ffff077224 */ /* 0x000fe200008e0602 */
[----:B------:R-:W-:Y:S01]  /*03d0*/  IADD3.X R13, PT, PT, RZ, R2, RZ, P2, !PT ;  /* 0x00000002ff0d7210 */ /* 0x000fe200017fe4ff */
[----:B------:R-:W-:Y:S01]  /*03e0*/  IMAD.MOV.U32 R12, RZ, RZ, R22 ;  /* 0x000000ffff0c7224 */ /* 0x000fe200078e0016 */
[----:B------:R-:W-:Y:S01]  /*03f0*/  MOV R20, 0x420 ;  /* 0x0000042000147802 */ /* 0x000fe20000000f00 */
[----:B-12---:R-:W-:-:S07]  /*0400*/  IMAD.WIDE R8, R3, 0x4, R8 ;  /* 0x0000000403087825 */ /* 0x006fce00078e0208 */
[----:B-----5:R-:W-:Y:S05]  /*0410*/  CALL.REL.NOINC R14 `(_Z10draw_scenePijPfPjiiS0_) ;  /* 0xfffffff80ef87344 */ /* 0x020fea0003c3ffff */
[----:B------:R-:W-:Y:S05]  /*0420*/  BSYNC.RECONVERGENT B6 ;  /* 0x0000000000067941 */ /* 0x000fea0003800200 */
.L_x_4:
[----:B------:R-:W-:Y:S01]  /*0430*/  FSETP.GEU.AND P0, PT, R4, R27, PT ;  /* 0x0000001b0400720b */ /* 0x000fe20003f0e000 */
[----:B------:R-:W2:-:S12]  /*0440*/  LDG.E R0, desc[UR36][R44.64] ;  /* 0x000000242c007981 */ /* 0x000e98000c1e1900 */
[----:B------:R-:W0:Y:S02]  /*0450*/  @!P0 LDC R5, c[0x0][0x2f8] ;  /* 0x0000be00ff058b82 */ /* 0x000e240000000800 */
[----:B0-----:R-:W-:-:S05]  /*0460*/  @!P0 IMAD.IADD R3, R16, 0x1, -R5 ;  /* 0x0000000110038824 */ /* 0x001fca00078e0a05 */
[----:B------:R-:W3:Y:S04]  /*0470*/  @!P0 LDL R19, [R3] ;  /* 0x0000000003138983 */ /* 0x000ee80000100800 */
[----:B---3--:R1:W-:Y:S04]  /*0480*/  @!P0 STL [R1+0x30], R19 ;  /* 0x0000301301008387 */ /* 0x0083e80000100800 */
[----:B------:R-:W3:Y:S01]  /*0490*/  @!P0 LDL R18, [R3+0x4] ;  /* 0x0000040003128983 */ /* 0x000ee20000100800 */
[----:B------:R-:W-:-:S03]  /*04a0*/  @!P0 IADD3 R22, PT, PT, -R5, R22, RZ ;  /* 0x0000001605168210 */ /* 0x000fc60007ffe1ff */
[----:B---3--:R1:W-:Y:S04]  /*04b0*/  @!P0 STL [R1+0x34], R18 ;  /* 0x0000341201008387 */ /* 0x0083e80000100800 */
[----:B------:R-:W3:Y:S01]  /*04c0*/  @!P0 LDL R17, [R3+0x8] ;  /* 0x0000080003118983 */ /* 0x000ee20000100800 */
[----:B------:R-:W-:-:S05]  /*04d0*/  VIADD R23, R23, 0x1 ;  /* 0x0000000117177836 */ /* 0x000fca0000000000 */
[----:B--2---:R-:W-:Y:S01]  /*04e0*/  ISETP.GE.U32.AND P1, PT, R23, R0, PT ;  /* 0x000000001700720c */ /* 0x004fe20003f26070 */
[----:B---3--:R1:W-:Y:S04]  /*04f0*/  @!P0 STL [R1+0x38], R17 ;  /* 0x0000381101008387 */ /* 0x0083e80000100800 */
[----:B------:R1:W5:Y:S04]  /*0500*/  @!P0 LDL R30, [R22] ;  /* 0x00000000161e8983 */ /* 0x0003680000100800 */
[----:B------:R1:W5:Y:S04]  /*0510*/  @!P0 LDL R29, [R22+0x4] ;  /* 0x00000400161d8983 */ /* 0x0003680000100800 */
[----:B------:R1:W5:Y:S01]  /*0520*/  @!P0 LDL R28, [R22+0x8] ;  /* 0x00000800161c8983 */ /* 0x0003620000100800 */
[----:B------:R-:W-:Y:S01]  /*0530*/  @!P0 MOV R31, R26 ;  /* 0x0000001a001f8202 */ /* 0x000fe20000000f00 */
[----:B------:R-:W-:Y:S01]  /*0540*/  @!P0 IMAD.MOV.U32 R24, RZ, RZ, R25 ;  /* 0x000000ffff188224 */ /* 0x000fe200078e0019 */
[----:B------:R-:W-:Y:S01]  /*0550*/  @!P0 MOV R27, R4 ;  /* 0x00000004001b8202 */ /* 0x000fe20000000f00 */
[----:B------:R-:W-:Y:S01]  /*0560*/  VIADD R26, R26, 0x1 ;  /* 0x000000011a1a7836 */ /* 0x000fe20000000000 */
[----:B------:R-:W-:Y:S06]  /*0570*/  @!P1 BRA `(.L_x_5) ;  /* 0xfffffffc00649947 */ /* 0x000fec000383ffff */
.L_x_3:
[----:B0-----:R-:W-:Y:S05]  /*0580*/  BSYNC.RECONVERGENT B7 ;  /* 0x0000000000077941 */ /* 0x001fea0003800200 */
.L_x_2:
[----:B------:R-:W0:Y:S01]  /*0590*/  LDCU UR4, c[0x0][0x3a4] ;  /* 0x00007480ff0477ac */ /* 0x000e220008000800 */
[----:B------:R-:W-:Y:S01]  /*05a0*/  IADD3 R25, PT, PT, R25, 0x1, RZ ;  /* 0x0000000119197810 */ /* 0x000fe20007ffe0ff */
[----:B0-----:R-:W-:-:S05]  /*05b0*/  IMAD.U32 R0, RZ, RZ, UR4 ;  /* 0x00000004ff007e24 */ /* 0x001fca000f8e00ff */
[----:B------:R-:W-:-:S13]  /*05c0*/  ISETP.NE.AND P0, PT, R25, R0, PT ;  /* 0x000000001900720c */ /* 0x000fda0003f05270 */
[----:B------:R-:W-:Y:S05]  /*05d0*/  @P0 BRA `(.L_x_6) ;  /* 0xfffffffc00280947 */ /* 0x000fea000383ffff */
[----:B------:R-:W-:Y:S05]  /*05e0*/  BSYNC.RECONVERGENT B8 ;  /* 0x0000000000087941 */ /* 0x000fea0003800200 */
.L_x_1:
[----:B------:R-:W-:-:S04]  /*05f0*/  ISETP.GT.AND P0, PT, R24, -0x1, PT ;  /* 0xffffffff1800780c */ /* 0x000fc80003f04270 */
[----:B------:R-:W-:-:S09]  /*0600*/  P2R R37, PR, RZ, 0x1 ;  /* 0x00000001ff257803 */ /* 0x000fd20000000000 */
.L_x_0:
[----:B------:R-:W0:Y:S02]  /*0610*/  LDC.64 R6, c[0x0][0x3a8] ;  /* 0x0000ea00ff067b82 */ /* 0x000e240000000a00 */
[----:B0-----:R-:W1:Y:S04]  /*0620*/  LDG.E R4, desc[UR36][R6.64] ;  /* 0x0000002406047981 */ /* 0x001e68000c1e1900 */
[----:B------:R-:W2:Y:S04]  /*0630*/  LDG.E R3, desc[UR36][R6.64+0x4] ;  /* 0x0000042406037981 */ /* 0x000ea8000c1e1900 */
[----:B------:R-:W3:Y:S01]  /*0640*/  LDG.E R8, desc[UR36][R6.64+0x8] ;  /* 0x0000082406087981 */ /* 0x000ee2000c1e1900 */
[----:B------:R-:W-:Y:S01]  /*0650*/  ISETP.NE.AND P2, PT, R0, RZ, PT ;  /* 0x000000ff0000720c */ /* 0x000fe20003f45270 */
[----:B------:R-:W-:Y:S03]  /*0660*/  BSSY.RECONVERGENT B6, `(.L_x_7) ;  /* 0x0000017000067945 */ /* 0x000fe60003800200 */
[----:B------:R-:W-:Y:S01]  /*0670*/  P2R R24, PR, RZ, 0x4 ;  /* 0x00000004ff187803 */ /* 0x000fe20000000000 */
[----:B-1----:R-:W-:Y:S01]  /*0680*/  FADD R19, -R19, R4 ;  /* 0x0000000413137221 */ /* 0x002fe20000000100 */
[----:B--2---:R-:W-:-:S03]  /*0690*/  FADD R22, -R18, R3 ;  /* 0x0000000312167221 */ /* 0x004fc60000000100 */
[----:B------:R-:W-:Y:S01]  /*06a0*/  FFMA R3, R19, R19, RZ ;  /* 0x0000001313037223 */ /* 0x000fe200000000ff */
[----:B------:R-:W-:Y:S01]  /*06b0*/  IADD3 R18, P1, PT, R16, 0x3c, RZ ;  /* 0x0000003c10127810 */ /* 0x000fe20007f3e0ff */
[----:B---3--:R-:W-:Y:S02]  /*06c0*/  FADD R23, -R17, R8 ;  /* 0x0000000811177221 */ /* 0x008fe40000000100 */
[----:B------:R-:W-:Y:S02]  /*06d0*/  FFMA R4, R22, R22, R3 ;  /* 0x0000001616047223 */ /* 0x000fe40000000003 */
[----:B------:R-:W-:Y:S02]  /*06e0*/  IMAD.X R17, RZ, RZ, R2, P1 ;  /* 0x000000ffff117224 */ /* 0x000fe400008e0602 */
[----:B------:R-:W-:-:S04]  /*06f0*/  FFMA R4, R23, R23, R4 ;  /* 0x0000001717047223 */ /* 0x000fc80000000004 */
[----:B------:R0:W1:Y:S01]  /*0700*/  MUFU.RSQ R3, R4 ;  /* 0x0000000400037308 */ /* 0x0000620000001400 */
[----:B------:R-:W-:-:S04]  /*0710*/  IADD3 R5, PT, PT, R4, -0xd000000, RZ ;  /* 0xf300000004057810 */ /* 0x000fc80007ffe0ff */
[----:B------:R-:W-:-:S13]  /*0720*/  ISETP.GT.U32.AND P0, PT, R5, 0x727fffff, PT ;  /* 0x727fffff0500780c */ /* 0x000fda0003f04070 */
[----:B01----:R-:W-:Y:S05]  /*0730*/  @!P0 BRA `(.L_x_8) ;  /* 0x0000000000148947 */ /* 0x003fea0003800000 */
[----:B------:R-:W-:Y:S01]  /*0740*/  HFMA2 R21, -RZ, RZ, 0, 0 ;  /* 0x00000000ff157431 */ /* 0x000fe200000001ff */
[----:B------:R-:W-:-:S07]  /*0750*/  MOV R20, 0x770 ;  /* 0x0000077000147802 */ /* 0x000fce0000000f00 */
[----:B-----5:R-:W-:Y:S05]  /*0760*/  CALL.REL.NOINC `($__internal_0_$__cuda_sm20_sqrt_rn_f32_slowpath) ;  /* 0x0000003c00b07944 */ /* 0x020fea0003c00000 */
[----:B------:R-:W-:Y:S01]  /*0770*/  IMAD.MOV.U32 R27, RZ, RZ, R4 ;  /* 0x000000ffff1b7224 */ /* 0x000fe200078e0004 */
[----:B------:R-:W-:Y:S06]  /*0780*/  BRA `(.L_x_9) ;  /* 0x0000000000107947 */ /* 0x000fec0003800000 */
.L_x_8:
[----:B------:R-:W-:Y:S01]  /*0790*/  FMUL.FTZ R27, R4, R3 ;  /* 0x00000003041b7220 */ /* 0x000fe20000410000 */
[----:B------:R-:W-:-:S03]  /*07a0*/  FMUL.FTZ R3, R3, 0.5 ;  /* 0x3f00000003037820 */ /* 0x000fc60000410000 */
[----:B------:R-:W-:-:S04]  /*07b0*/  FFMA R4, -R27, R27, R4 ;  /* 0x0000001b1b047223 */ /* 0x000fc80000000104 */
[----:B------:R-:W-:-:S07]  /*07c0*/  FFMA R27, R4, R3, R27 ;  /* 0x00000003041b7223 */ /* 0x000fce000000001b */
.L_x_9:
[----:B------:R-:W-:Y:S05]  /*07d0*/  BSYNC.RECONVERGENT B6 ;  /* 0x0000000000067941 */ /* 0x000fea0003800200 */
.L_x_7:
[----:B------:R-:W0:Y:S01]  /*07e0*/  MUFU.RCP R0, R27 ;  /* 0x0000001b00007308 */ /* 0x000e220000001000 */
[----:B------:R-:W-:Y:S07]  /*07f0*/  BSSY.RECONVERGENT B6, `(.L_x_10) ;  /* 0x000000d000067945 */ /* 0x000fee0003800200 */
[----:B------:R-:W1:Y:S01]  /*0800*/  FCHK P0, R19, R27 ;  /* 0x0000001b13007302 */ /* 0x000e620000000000 */
[----:B0-----:R-:W-:-:S04]  /*0810*/  FFMA R3, R0, -R27, 1 ;  /* 0x3f80000000037423 */ /* 0x001fc8000000081b */
[----:B------:R-:W-:-:S04]  /*0820*/  FFMA R0, R0, R3, R0 ;  /* 0x0000000300007223 */ /* 0x000fc80000000000 */
[----:B------:R-:W-:-:S04]  /*0830*/  FFMA R4, R19, R0, RZ ;  /* 0x0000000013047223 */ /* 0x000fc800000000ff */
[----:B------:R-:W-:-:S04]  /*0840*/  FFMA R3, R4, -R27, R19 ;  /* 0x8000001b04037223 */ /* 0x000fc80000000013 */
[----:B------:R-:W-:Y:S01]  /*0850*/  FFMA R4, R0, R3, R4 ;  /* 0x0000000300047223 */ /* 0x000fe20000000004 */
[----:B-1----:R-:W-:Y:S06]  /*0860*/  @!P0 BRA `(.L_x_11) ;  /* 0x0000000000148947 */ /* 0x002fec0003800000 */
[----:B------:R-:W-:Y:S01]  /*0870*/  HFMA2 R21, -RZ, RZ, 0, 0 ;  /* 0x00000000ff157431 */ /* 0x000fe200000001ff */
[----:B------:R-:W-:Y:S01]  /*0880*/  MOV R4, R19 ;  /* 0x0000001300047202 */ /* 0x000fe20000000f00 */
[----:B------:R-:W-:Y:S01]  /*0890*/  IMAD.MOV.U32 R5, RZ, RZ, R27 ;  /* 0x000000ffff057224 */ /* 0x000fe200078e001b */
[----:B------:R-:W-:-:S07]  /*08a0*/  MOV R20, 0x8c0 ;  /* 0x000008c000147802 */ /* 0x000fce0000000f00 */
[----:B-----5:R-:W-:Y:S05]  /*08b0*/  CALL.REL.NOINC `($__internal_1_$__cuda_sm3x_div_rn_noftz_f32_slowpath) ;  /* 0x0000003c00c87944 */ /* 0x020fea0003c00000 */
.L_x_11:
[----:B------:R-:W-:Y:S05]  /*08c0*/  BSYNC.RECONVERGENT B6 ;  /* 0x0000000000067941 */ /* 0x000fea0003800200 */
.L_x_10:
[----:B------:R-:W0:Y:S01]  /*08d0*/  MUFU.RCP R3, R27 ;  /* 0x0000001b00037308 */ /* 0x000e220000001000 */
[----:B------:R1:W-:Y:S01]  /*08e0*/  STL [R1+0x3c], R4 ;  /* 0x00003c0401007387 */ /* 0x0003e20000100800 */
[----:B------:R-:W-:Y:S06]  /*08f0*/  BSSY.RECONVERGENT B6, `(.L_x_12) ;  /* 0x000000e000067945 */ /* 0x000fec0003800200 */
[----:B------:R-:W2:Y:S01]  /*0900*/  FCHK P0, R22, R27 ;  /* 0x0000001b16007302 */ /* 0x000ea20000000000 */
[----:B0-----:R-:W-:-:S04]  /*0910*/  FFMA R0, R3, -R27, 1 ;  /* 0x3f80000003007423 */ /* 0x001fc8000000081b */
[----:B------:R-:W-:-:S04]  /*0920*/  FFMA R6, R3, R0, R3 ;  /* 0x0000000003067223 */ /* 0x000fc80000000003 */
[----:B------:R-:W-:-:S04]  /*0930*/  FFMA R3, R22, R6, RZ ;  /* 0x0000000616037223 */ /* 0x000fc800000000ff */
[----:B------:R-:W-:-:S04]  /*0940*/  FFMA R0, R3, -R27, R22 ;  /* 0x8000001b03007223 */ /* 0x000fc80000000016 */
[----:B------:R-:W-:Y:S01]  /*0950*/  FFMA R0, R6, R0, R3 ;  /* 0x0000000006007223 */ /* 0x000fe20000000003 */
[----:B-12---:R-:W-:Y:S06]  /*0960*/  @!P0 BRA `(.L_x_13) ;  /* 0x0000000000188947 */ /* 0x006fec0003800000 */
[----:B------:R-:W-:Y:S01]  /*0970*/  IMAD.MOV.U32 R4, RZ, RZ, R22 ;  /* 0x000000ffff047224 */ /* 0x000fe200078e0016 */
[----:B------:R-:W-:Y:S01]  /*0980*/  MOV R5, R27 ;  /* 0x0000001b00057202 */ /* 0x000fe20000000f00 */
[----:B------:R-:W-:Y:S01]  /*0990*/  IMAD.MOV.U32 R21, RZ, RZ, 0x0 ;  /* 0x00000000ff157424 */ /* 0x000fe200078e00ff */
[----:B------:R-:W-:-:S07]  /*09a0*/  MOV R20, 0x9c0 ;  /* 0x000009c000147802 */ /* 0x000fce0000000f00 */
[----:B-----5:R-:W-:Y:S05]  /*09b0*/  CALL.REL.NOINC `($__internal_1_$__cuda_sm3x_div_rn_noftz_f32_slowpath) ;  /* 0x0000003c00887944 */ /* 0x020fea0003c00000 */
[----:B------:R-:W-:-:S07]  /*09c0*/  MOV R0, R4 ;  /* 0x0000000400007202 */ /* 0x000fce0000000f00 */
.L_x_13:
[----:B------:R-:W-:Y:S05]  /*09d0*/  BSYNC.RECONVERGENT B6 ;  /* 0x0000000000067941 */ /* 0x000fea0003800200 */
.L_x_12:
        /* <DEDUP_REMOVED lines=15> */
.L_x_15:
[----:B------:R-:W-:Y:S05]  /*0ad0*/  BSYNC.RECONVERGENT B6 ;  /* 0x0000000000067941 */ /* 0x000fea0003800200 */
.L_x_14:
[----:B------:R0:W-:Y:S01]  /*0ae0*/  STL [R1+0x44], R4 ;  /* 0x0000440401007387 */ /* 0x0001e20000100800 */
[----:B------:R-:W-:Y:S01]  /*0af0*/  ISETP.NE.AND P0, PT, R24, RZ, PT ;  /* 0x000000ff1800720c */ /* 0x000fe20003f05270 */
[----:B------:R-:W-:Y:S01]  /*0b00*/  BSSY.RECONVERGENT B8, `(.L_x_16) ;  /* 0x000002e000087945 */ /* 0x000fe20003800200 */
[----:B------:R-:W-:-:S11]  /*0b10*/  HFMA2 R26, -RZ, RZ, 18.96875, -1.03125 ;  /* 0x4cbebc20ff1a7431 */ /* 0x000fd600000001ff */
[----:B0-----:R-:W-:Y:S05]  /*0b20*/  @!P0 BRA `(.L_x_17) ;  /* 0x0000000000ac8947 */ /* 0x001fea0003800000 */
[----:B------:R-:W-:Y:S01]  /*0b30*/  IADD3 R22, P0, PT, R16, 0x30, RZ ;  /* 0x0000003010167810 */ /* 0x000fe20007f1e0ff */
[----:B------:R-:W-:Y:S01]  /*0b40*/  IMAD.MOV.U32 R26, RZ, RZ, 0x4cbebc20 ;  /* 0x4cbebc20ff1a7424 */ /* 0x000fe200078e00ff */
[----:B------:R-:W-:Y:S02]  /*0b50*/  CS2R R24, SRZ ;  /* 0x0000000000187805 */ /* 0x000fe4000001ff00 */
[----:B------:R-:W-:-:S09]  /*0b60*/  IADD3.X R19, PT, PT, RZ, R2, RZ, P0, !PT ;  /* 0x00000002ff137210 */ /* 0x000fd200007fe4ff */
.L_x_22:
[----:B------:R-:W0:Y:S02]  /*0b70*/  LDC.64 R44, c[0x0][0x398] ;  /* 0x0000e600ff2c7b82 */ /* 0x000e240000000a00 */
[----:B0-----:R-:W-:-:S05]  /*0b80*/  IMAD.WIDE.U32 R44, R24, 0x4, R44 ;  /* 0x00000004182c7825 */ /* 0x001fca00078e002c */
[----:B------:R-:W2:Y:S01]  /*0b90*/  LDG.E R0, desc[UR36][R44.64] ;  /* 0x000000242c007981 */ /* 0x000ea2000c1e1900 */
[----:B------:R-:W-:Y:S01]  /*0ba0*/  BSSY.RECONVERGENT B7, `(.L_x_18) ;  /* 0x000001f000077945 */ /* 0x000fe20003800200 */
[----:B--2---:R-:W-:-:S13]  /*0bb0*/  ISETP.NE.AND P0, PT, R0, RZ, PT ;  /* 0x000000ff0000720c */ /* 0x004fda0003f05270 */
[----:B------:R-:W-:Y:S05]  /*0bc0*/  @!P0 BRA `(.L_x_19) ;  /* 0x0000000000708947 */ /* 0x000fea0003800000 */
[----:B------:R-:W0:Y:S01]  /*0bd0*/  LDC.64 R38, c[0x4][RZ] ;  /* 0x01000000ff267b82 */ /* 0x000e220000000a00 */
[----:B------:R-:W-:Y:S02]  /*0be0*/  IMAD.MOV.U32 R23, RZ, RZ, RZ ;  /* 0x000000ffff177224 */ /* 0x000fe400078e00ff */
[----:B0-----:R-:W-:-:S07]  /*0bf0*/  IMAD.WIDE.U32 R38, R24, 0x8, R38 ;  /* 0x0000000818267825 */ /* 0x001fce00078e0026 */
.L_x_21:
[----:B-----5:R0:W5:Y:S01]  /*0c00*/  LDG.E.64 R14, desc[UR36][R38.64] ;  /* 0x00000024260e7981 */ /* 0x020162000c1e1b00 */
[----:B------:R-:W1:Y:S01]  /*0c10*/  LDC.64 R8, c[0x0][0x390] ;  /* 0x0000e400ff087b82 */ /* 0x000e620000000a00 */
[----:B------:R-:W2:Y:S01]  /*0c20*/  LDCU UR4, c[0x0][0x3a0] ;  /* 0x00007400ff0477ac */ /* 0x000ea20008000800 */
[----:B------:R-:W-:Y:S01]  /*0c30*/  IADD3 R12, P0, PT, R16, 0xc, RZ ;  /* 0x0000000c100c7810 */ /* 0x000fe20007f1e0ff */
[----:B------:R-:W-:Y:S01]  /*0c40*/  BSSY.RECONVERGENT B6, `(.L_x_20) ;  /* 0x000000d000067945 */ /* 0x000fe20003800200 */
[----:B------:R-:W-:Y:S01]  /*0c50*/  MOV R4, R22 ;  /* 0x0000001600047202 */ /* 0x000fe20000000f00 */
[----:B------:R-:W-:Y:S01]  /*0c60*/  IMAD.MOV.U32 R5, RZ, RZ, R19 ;  /* 0x000000ffff057224 */ /* 0x000fe200078e0013 */
[----:B------:R-:W-:Y:S01]  /*0c70*/  MOV R6, R18 ;  /* 0x0000001200067202 */ /* 0x000fe20000000f00 */
[----:B------:R-:W-:Y:S01]  /*0c80*/  IMAD.MOV.U32 R7, RZ, RZ, R17 ;  /* 0x000000ffff077224 */ /* 0x000fe200078e0011 */
[----:B------:R-:W-:Y:S01]  /*0c90*/  MOV R10, R16 ;  /* 0x00000010000a7202 */ /* 0x000fe20000000f00 */
[----:B------:R-:W-:Y:S01]  /*0ca0*/  IMAD.MOV.U32 R11, RZ, RZ, R2 ;  /* 0x000000ffff0b7224 */ /* 0x000fe200078e0002 */
[----:B------:R-:W-:Y:S01]  /*0cb0*/  IADD3.X R13, PT, PT, RZ, R2, RZ, P0, !PT ;  /* 0x00000002ff0d7210 */ /* 0x000fe200007fe4ff */
[----:B------:R-:W-:Y:S01]  /*0cc0*/  IMAD.MOV.U32 R21, RZ, RZ, 0x0 ;  /* 0x00000000ff157424 */ /* 0x000fe200078e00ff */
[----:B------:R-:W-:Y:S01]  /*0cd0*/  MOV R20, 0xd10 ;  /* 0x00000d1000147802 */ /* 0x000fe20000000f00 */
[----:B--2---:R-:W-:-:S04]  /*0ce0*/  IMAD R3, R25, UR4, RZ ;  /* 0x0000000419037c24 */ /* 0x004fc8000f8e02ff */
[----:B01----:R-:W-:-:S07]  /*0cf0*/  IMAD.WIDE R8, R3, 0x4, R8 ;  /* 0x0000000403087825 */ /* 0x003fce00078e0208 */
[----:B-----5:R-:W-:Y:S05]  /*0d00*/  CALL.REL.NOINC R14 `(_Z10draw_scenePijPfPjiiS0_) ;  /* 0xfffffff00ebc7344 */ /* 0x020fea0003c3ffff */
[----:B------:R-:W-:Y:S05]  /*0d10*/  BSYNC.RECONVERGENT B6 ;  /* 0x0000000000067941 */ /* 0x000fea0003800200 */
.L_x_20:
[----:B------:R-:W2:Y:S01]  /*0d20*/  LDG.E R0, desc[UR36][R44.64] ;  /* 0x000000242c007981 */ /* 0x000ea2000c1e1900 */
[----:B------:R-:W-:Y:S01]  /*0d30*/  IADD3 R23, PT, PT, R23, 0x1, RZ ;  /* 0x0000000117177810 */ /* 0x000fe20007ffe0ff */
[----:B------:R-:W-:Y:S01]  /*0d40*/  VIADD R25, R25, 0x1 ;  /* 0x0000000119197836 */ /* 0x000fe20000000000 */
[----:B------:R-:W-:-:S04]  /*0d50*/  FSETP.GEU.AND P0, PT, R4, R26, PT ;  /* 0x0000001a0400720b */ /* 0x000fc80003f0e000 */
[----:B------:R-:W-:Y:S02]  /*0d60*/  FSEL R26, R4, R26, !P0 ;  /* 0x0000001a041a7208 */ /* 0x000fe40004000000 */
[----:B--2---:R-:W-:-:S13]  /*0d70*/  ISETP.GE.U32.AND P1, PT, R23, R0, PT ;  /* 0x000000001700720c */ /* 0x004fda0003f26070 */
[----:B------:R-:W-:Y:S05]  /*0d80*/  @!P1 BRA `(.L_x_21) ;  /* 0xfffffffc009c9947 */ /* 0x000fea000383ffff */
.L_x_19:
[----:B------:R-:W-:Y:S05]  /*0d90*/  BSYNC.RECONVERGENT B7 ;  /* 0x0000000000077941 */ /* 0x000fea0003800200 */
.L_x_18:
[----:B------:R-:W0:Y:S01]  /*0da0*/  LDCU UR4, c[0x0][0x3a4] ;  /* 0x00007480ff0477ac */ /* 0x000e220008000800 */
[----:B------:R-:W-:-:S04]  /*0db0*/  IADD3 R24, PT, PT, R24, 0x1, RZ ;  /* 0x0000000118187810 */ /* 0x000fc80007ffe0ff */
[----:B0-----:R-:W-:-:S13]  /*0dc0*/  ISETP.NE.AND P0, PT, R24, UR4, PT ;  /* 0x0000000418007c0c */ /* 0x001fda000bf05270 */
[----:B------:R-:W-:Y:S05]  /*0dd0*/  @P0 BRA `(.L_x_22) ;  /* 0xfffffffc00640947 */ /* 0x000fea000383ffff */
.L_x_17:
[----:B------:R-:W-:Y:S05]  /*0de0*/  BSYNC.RECONVERGENT B8 ;  /* 0x0000000000087941 */ /* 0x000fea0003800200 */
.L_x_16:
[----:B------:R-:W-:-:S04]  /*0df0*/  ISETP.NE.AND P0, PT, R37, RZ, PT ;  /* 0x000000ff2500720c */ /* 0x000fc80003f05270 */
[----:B------:R-:W-:-:S13]  /*0e00*/  FSETP.LEU.OR P0, PT, R26, R27, !P0 ;  /* 0x0000001b1a00720b */ /* 0x000fda000470b400 */
[----:B------:R-:W0:Y:S01]  /*0e10*/  @!P0 LDC R0, c[0x0][0x3a0] ;  /* 0x0000e800ff008b82 */ /* 0x000e220000000800 */
[----:B------:R-:W2:Y:S04]  /*0e20*/  @!P0 LDL.64 R10, [R1+0x40] ;  /* 0x00004000010a8983 */ /* 0x000ea80000100a00 */
[----:B------:R-:W3:Y:S03]  /*0e30*/  @!P0 LDL R7, [R1+0x3c] ;  /* 0x00003c0001078983 */ /* 0x000ee60000100800 */
[----:B------:R-:W1:Y:S01]  /*0e40*/  @!P0 LDC.64 R4, c[0x0][0x390] ;  /* 0x0000e400ff048b82 */ /* 0x000e620000000a00 */
[----:B------:R-:W-:Y:S01]  /*0e50*/  CS2R R2, SRZ ;  /* 0x0000000000027805 */ /* 0x000fe2000001ff00 */
[----:B0-----:R-:W-:-:S02]  /*0e60*/  @!P0 IMAD R31, R31, R0, RZ ;  /* 0x000000001f1f8224 */ /* 0x001fc400078e02ff */
[----:B------:R-:W-:Y:S02]  /*0e70*/  IMAD.MOV.U32 R0, RZ, RZ, RZ ;  /* 0x000000ffff007224 */ /* 0x000fe400078e00ff */
[----:B-1----:R-:W-:-:S05]  /*0e80*/  @!P0 IMAD.WIDE R4, R31, 0x4, R4 ;  /* 0x000000041f048825 */ /* 0x002fca00078e0204 */
[----:B------:R-:W4:Y:S04]  /*0e90*/  @!P0 LDG.E R0, desc[UR36][R4.64] ;  /* 0x0000002404008981 */ /* 0x000f28000c1e1900 */
[----:B------:R-:W4:Y:S04]  /*0ea0*/  @!P0 LDG.E R2, desc[UR36][R4.64+0x4] ;  /* 0x0000042404028981 */ /* 0x000f28000c1e1900 */
[----:B------:R-:W4:Y:S01]  /*0eb0*/  @!P0 LDG.E R3, desc[UR36][R4.64+0x8] ;  /* 0x0000082404038981 */ /* 0x000f22000c1e1900 */
[----:B------:R-:W-:Y:S02]  /*0ec0*/  HFMA2 R9, -RZ, RZ, 3.748046875, 0 ;  /* 0x437f0000ff097431 */ /* 0x000fe400000001ff */
[----:B--2--5:R-:W-:-:S04]  /*0ed0*/  @!P0 FMUL R29, R29, R10 ;  /* 0x0000000a1d1d8220 */ /* 0x024fc80000400000 */
[----:B---3--:R-:W-:-:S04]  /*0ee0*/  @!P0 FFMA R7, R30, R7, R29 ;  /* 0x000000071e078223 */ /* 0x008fc8000000001d */
[----:B------:R-:W-:-:S04]  /*0ef0*/  @!P0 FFMA R7, R28, R11, R7 ;  /* 0x0000000b1c078223 */ /* 0x000fc80000000007 */
[----:B------:R-:W-:Y:S02]  /*0f00*/  @!P0 FMUL R9, |R7|, 255 ;  /* 0x437f000007098820 */ /* 0x000fe40000400200 */
[----:B------:R-:W0:Y:S02]  /*0f10*/  LDC.64 R6, c[0x0][0x380] ;  /* 0x0000e000ff067b82 */ /* 0x000e240000000a00 */
[----:B----4-:R-:W-:Y:S01]  /*0f20*/  FMUL R0, R9, R0 ;  /* 0x0000000009007220 */ /* 0x010fe20000400000 */
[-C--:B------:R-:W-:Y:S01]  /*0f30*/  FMUL R8, R2, R9.reuse ;  /* 0x0000000902087220 */ /* 0x080fe20000400000 */
[----:B------:R-:W-:Y:S02]  /*0f40*/  FMUL R9, R3, R9 ;  /* 0x0000000903097220 */ /* 0x000fe40000400000 */
[----:B------:R-:W1:Y:S01]  /*0f50*/  F2I.TRUNC.NTZ R11, R0 ;  /* 0x00000000000b7305 */ /* 0x000e62000020f100 */
[----:B------:R-:W-:-:S07]  /*0f60*/  IMAD R3, R36, 0x3, RZ ;  /* 0x0000000324037824 */ /* 0x000fce00078e02ff */
[----:B------:R-:W2:Y:S08]  /*0f70*/  F2I.TRUNC.NTZ R13, R8 ;  /* 0x00000008000d7305 */ /* 0x000eb0000020f100 */
[----:B------:R-:W3:Y:S01]  /*0f80*/  F2I.TRUNC.NTZ R9, R9 ;  /* 0x0000000900097305 */ /* 0x000ee2000020f100 */
[----:B0-----:R-:W-:-:S05]  /*0f90*/  IMAD.WIDE R2, R3, 0x4, R6 ;  /* 0x0000000403027825 */ /* 0x001fca00078e0206 */
[----:B-1----:R-:W-:Y:S04]  /*0fa0*/  STG.E desc[UR36][R2.64], R11 ;  /* 0x0000000b02007986 */ /* 0x002fe8000c101924 */
[----:B--2---:R-:W-:Y:S04]  /*0fb0*/  STG.E desc[UR36][R2.64+0x4], R13 ;  /* 0x0000040d02007986 */ /* 0x004fe8000c101924 */
[----:B---3--:R-:W-:Y:S01]  /*0fc0*/  STG.E desc[UR36][R2.64+0x8], R9 ;  /* 0x0000080902007986 */ /* 0x008fe2000c101924 */
[----:B------:R-:W-:Y:S05]  /*0fd0*/  EXIT ;  /* 0x000000000000794d */ /* 0x000fea0003800000 */
        .type           $_Z10draw_scenePijPfPjiiS0_$_Z15plane_collisionPfS_S_S_S_,@function
        .size           $_Z10draw_scenePijPfPjiiS0_$_Z15plane_collisionPfS_S_S_S_,($_Z10draw_scenePijPfPjiiS0_$_Z16sphere_collisionPfS_S_S_S_ - $_Z10draw_scenePijPfPjiiS0_$_Z15plane_collisionPfS_S_S_S_)
$_Z10draw_scenePijPfPjiiS0_$_Z15plane_collisionPfS_S_S_S_:
[----:B------:R-:W-:-:S05]  /*0fe0*/  VIADD R1, R1, 0xffffffb8 ;  /* 0xffffffb801017836 */ /* 0x000fca0000000000 */
[----:B------:R-:W-:Y:S04]  /*0ff0*/  STL [R1+0x44], R37 ;  /* 0x0000442501007387 */ /* 0x000fe80000100800 */
[----:B------:R-:W-:Y:S04]  /*1000*/  STL [R1+0x40], R36 ;  /* 0x0000402401007387 */ /* 0x000fe80000100800 */
[----:B------:R-:W-:Y:S04]  /*1010*/  STL [R1+0x14], R21 ;  /* 0x0000141501007387 */ /* 0x000fe80000100800 */
[----:B------:R-:W-:Y:S04]  /*1020*/  STL [R1+0x10], R20 ;  /* 0x0000101401007387 */ /* 0x000fe80000100800 */
[----:B------:R-:W-:Y:S04]  /*1030*/  STL [R1+0x4], R16 ;  /* 0x0000041001007387 */ /* 0x000fe80000100800 */
[----:B------:R-:W-:Y:S04]  /*1040*/  STL [R1], R2 ;  /* 0x0000000201007387 */ /* 0x000fe80000100800 */
[----:B------:R0:W-:Y:S04]  /*1050*/  STL [R1+0xc], R18 ;  /* 0x00000c1201007387 */ /* 0x0001e80000100800 */
[----:B------:R1:W-:Y:S04]  /*1060*/  STL [R1+0x8], R17 ;  /* 0x0000081101007387 */ /* 0x0003e80000100800 */
[----:B------:R2:W-:Y:S01]  /*1070*/  STL [R1+0x3c], R31 ;  /* 0x00003c1f01007387 */ /* 0x0005e20000100800 */
[----:B0-----:R-:W0:Y:S05]  /*1080*/  BMOV.32.CLEAR R18, B7 ;  /* 0x0000000007127355 */ /* 0x001e2a0000100000 */
[----:B-1----:R-:W1:Y:S05]  /*1090*/  BMOV.32.CLEAR R17, B6 ;  /* 0x0000000006117355 */ /* 0x002e6a0000100000 */
[----:B------:R3:W-:Y:S01]  /*10a0*/  STL [R1+0x38], R30 ;  /* 0x0000381e01007387 */ /* 0x0007e20000100800 */
[----:B--2---:R-:W-:-:S03]  /*10b0*/  MOV R31, R5 ;  /* 0x00000005001f7202 */ /* 0x004fc60000000f00 */
[----:B------:R2:W-:Y:S04]  /*10c0*/  STL [R1+0x34], R29 ;  /* 0x0000341d01007387 */ /* 0x0005e80000100800 */
[----:B------:R4:W-:Y:S01]  /*10d0*/  STL [R1+0x30], R28 ;  /* 0x0000301c01007387 */ /* 0x0009e20000100800 */
[----:B---3--:R-:W-:-:S03]  /*10e0*/  IMAD.MOV.U32 R30, RZ, RZ, R4 ;  /* 0x000000ffff1e7224 */ /* 0x008fc600078e0004 */
[----:B------:R3:W-:Y:S01]  /*10f0*/  STL [R1+0x2c], R27 ;  /* 0x00002c1b01007387 */ /* 0x0007e20000100800 */
[----:B--2---:R-:W-:-:S03]  /*1100*/  MOV R29, R7 ;  /* 0x00000007001d7202 */ /* 0x004fc60000000f00 */
[----:B------:R2:W-:Y:S01]  /*1110*/  STL [R1+0x28], R26 ;  /* 0x0000281a01007387 */ /* 0x0005e20000100800 */
[----:B----4-:R-:W-:-:S03]  /*1120*/  IMAD.MOV.U32 R28, RZ, RZ, R6 ;  /* 0x000000ffff1c7224 */ /* 0x010fc600078e0006 */
[----:B------:R4:W-:Y:S01]  /*1130*/  STL [R1+0x24], R25 ;  /* 0x0000241901007387 */ /* 0x0009e20000100800 */
[----:B---3--:R-:W-:-:S03]  /*1140*/  MOV R27, R9 ;  /* 0x00000009001b7202 */ /* 0x008fc60000000f00 */
[----:B------:R3:W-:Y:S01]  /*1150*/  STL [R1+0x20], R24 ;  /* 0x0000201801007387 */ /* 0x0007e20000100800 */
[----:B--2---:R-:W-:-:S03]  /*1160*/  IMAD.MOV.U32 R26, RZ, RZ, R8 ;  /* 0x000000ffff1a7224 */ /* 0x004fc600078e0008 */
[----:B------:R2:W-:Y:S01]  /*1170*/  STL [R1+0x1c], R23 ;  /* 0x00001c1701007387 */ /* 0x0005e20000100800 */
[----:B----4-:R-:W-:-:S03]  /*1180*/  MOV R25, R11 ;  /* 0x0000000b00197202 */ /* 0x010fc60000000f00 */
[----:B------:R4:W-:Y:S01]  /*1190*/  STL [R1+0x18], R22 ;  /* 0x0000181601007387 */ /* 0x0009e20000100800 */
[----:B---3--:R-:W-:Y:S01]  /*11a0*/  IMAD.MOV.U32 R24, RZ, RZ, R10 ;  /* 0x000000ffff187224 */ /* 0x008fe200078e000a */
[----:B--2---:R-:W-:Y:S01]  /*11b0*/  MOV R23, R13 ;  /* 0x0000000d00177202 */ /* 0x004fe20000000f00 */
[----:B----4-:R-:W-:Y:S01]  /*11c0*/  IMAD.MOV.U32 R22, RZ, RZ, R12 ;  /* 0x000000ffff167224 */ /* 0x010fe200078e000c */
[----:B------:R-:W2:Y:S02]  /*11d0*/  LDC.64 R36, c[0x0][0x358] ;  /* 0x0000d600ff247b82 */ /* 0x000ea40000000a00 */
[C---:B--2---:R-:W-:Y:S02]  /*11e0*/  R2UR UR8, R36.reuse ;  /* 0x00000000240872ca */ /* 0x044fe400000e0000 */
[----:B------:R-:W-:Y:S02]  /*11f0*/  R2UR UR9, R37 ;  /* 0x00000000250972ca */ /* 0x000fe400000e0000 */
[----:B------:R-:W-:-:S02]  /*1200*/  R2UR UR10, R36 ;  /* 0x00000000240a72ca */ /* 0x000fc400000e0000 */
[C---:B------:R-:W-:Y:S02]  /*1210*/  R2UR UR11, R37.reuse ;  /* 0x00000000250b72ca */ /* 0x040fe400000e0000 */
[C---:B------:R-:W-:Y:S02]  /*1220*/  R2UR UR4, R36.reuse ;  /* 0x00000000240472ca */ /* 0x040fe400000e0000 */
[C---:B------:R-:W-:Y:S02]  /*1230*/  R2UR UR5, R37.reuse ;  /* 0x00000000250572ca */ /* 0x040fe400000e0000 */
[C---:B------:R-:W-:Y:S02]  /*1240*/  R2UR UR6, R36.reuse ;  /* 0x00000000240672ca */ /* 0x040fe400000e0000 */
[----:B------:R-:W-:Y:S01]  /*1250*/  R2UR UR7, R37 ;  /* 0x00000000250772ca */ /* 0x000fe200000e0000 */
[----:B------:R-:W2:Y:S01]  /*1260*/  LD.E R0, desc[UR8][R28.64+0x4] ;  /* 0x000004081c007980 */ /* 0x000ea2000c101900 */
[----:B------:R-:W-:-:S02]  /*1270*/  R2UR UR12, R36 ;  /* 0x00000000240c72ca */ /* 0x000fc400000e0000 */
[C---:B------:R-:W-:Y:S01]  /*1280*/  R2UR UR13, R37.reuse ;  /* 0x00000000250d72ca */ /* 0x040fe200000e0000 */
[----:B------:R-:W2:Y:S01]  /*1290*/  LD.E R13, desc[UR10][R26.64+0x1c] ;  /* 0x00001c0a1a0d7980 */ /* 0x000ea2000c101900 */
[----:B------:R-:W-:Y:S02]  /*12a0*/  R2UR UR14, R36 ;  /* 0x00000000240e72ca */ /* 0x000fe400000e0000 */
[----:B------:R-:W-:Y:S01]  /*12b0*/  R2UR UR15, R37 ;  /* 0x00000000250f72ca */ /* 0x000fe200000e0000 */
[----:B------:R-:W3:Y:S04]  /*12c0*/  LD.E R16, desc[UR4][R28.64] ;  /* 0x000000041c107980 */ /* 0x000ee8000c101900 */
[----:B------:R-:W3:Y:S04]  /*12d0*/  LD.E R11, desc[UR6][R26.64+0x18] ;  /* 0x000018061a0b7980 */ /* 0x000ee8000c101900 */
[----:B------:R-:W4:Y:S04]  /*12e0*/  LD.E R2, desc[UR12][R28.64+0x8] ;  /* 0x0000080c1c027980 */ /* 0x000f28000c101900 */
[----:B------:R-:W4:Y:S01]  /*12f0*/  LD.E R8, desc[UR14][R26.64+0x20] ;  /* 0x0000200e1a087980 */ /* 0x000f22000c101900 */
[----:B------:R-:W-:Y:S01]  /*1300*/  UMOV UR4, 0xd2f1a9fc ;  /* 0xd2f1a9fc00047882 */ /* 0x000fe20000000000 */
[----:B------:R-:W-:Y:S01]  /*1310*/  UMOV UR5, 0x3f50624d ;  /* 0x3f50624d00057882 */ /* 0x000fe20000000000 */
[----:B------:R-:W-:Y:S01]  /*1320*/  BSSY.RECONVERGENT B7, `(.L_x_23) ;  /* 0x0000049000077945 */ /* 0x000fe20003800200 */
[----:B------:R-:W-:Y:S01]  /*1330*/  MOV R4, 0x4cbebc20 ;  /* 0x4cbebc2000047802 */ /* 0x000fe20000000f00 */
[----:B--2---:R-:W-:-:S04]  /*1340*/  FMUL R3, R0, R13 ;  /* 0x0000000d00037220 */ /* 0x004fc80000400000 */
[----:B---3--:R-:W-:-:S04]  /*1350*/  FFMA R3, R16, R11, R3 ;  /* 0x0000000b10037223 */ /* 0x008fc80000000003 */
[----:B----4-:R-:W-:-:S04]  /*1360*/  FFMA R5, R2, R8, R3 ;  /* 0x0000000802057223 */ /* 0x010fc80000000003 */
[----:B------:R-:W2:Y:S02]  /*1370*/  F2F.F64.F32 R2, |R5| ;  /* 0x4000000500027310 */ /* 0x000ea40000201800 */
[----:B--2---:R-:W-:-:S14]  /*1380*/  DSETP.GEU.AND P0, PT, R2, UR4, PT ;  /* 0x0000000402007e2a */ /* 0x004fdc000bf0e000 */
[----:B01----:R-:W-:Y:S05]  /*1390*/  @!P0 BRA `(.L_x_24) ;  /* 0x0000000400048947 */ /* 0x003fea0003800000 */
[C---:B------:R-:W-:Y:S02]  /*13a0*/  R2UR UR8, R36.reuse ;  /* 0x00000000240872ca */ /* 0x040fe400000e0000 */
[C---:B------:R-:W-:Y:S02]  /*13b0*/  R2UR UR9, R37.reuse ;  /* 0x00000000250972ca */ /* 0x040fe400000e0000 */
[C---:B------:R-:W-:Y:S02]  /*13c0*/  R2UR UR10, R36.reuse ;  /* 0x00000000240a72ca */ /* 0x040fe400000e0000 */
[C---:B------:R-:W-:Y:S02]  /*13d0*/  R2UR UR11, R37.reuse ;  /* 0x00000000250b72ca */ /* 0x040fe400000e0000 */
[----:B------:R-:W-:Y:S02]  /*13e0*/  R2UR UR4, R36 ;  /* 0x00000000240472ca */ /* 0x000fe400000e0000 */
[----:B------:R-:W-:-:S02]  /*13f0*/  R2UR UR5, R37 ;  /* 0x00000000250572ca */ /* 0x000fc400000e0000 */
[C---:B------:R-:W-:Y:S02]  /*1400*/  R2UR UR6, R36.reuse ;  /* 0x00000000240672ca */ /* 0x040fe400000e0000 */
[C---:B------:R-:W-:Y:S01]  /*1410*/  R2UR UR7, R37.reuse ;  /* 0x00000000250772ca */ /* 0x040fe200000e0000 */
[----:B------:R-:W2:Y:S01]  /*1420*/  LD.E R0, desc[UR8][R26.64+0x10] ;  /* 0x000010081a007980 */ /* 0x000ea2000c101900 */
[C---:B------:R-:W-:Y:S02]  /*1430*/  R2UR UR12, R36.reuse ;  /* 0x00000000240c72ca */ /* 0x040fe400000e0000 */
        /* <DEDUP_REMOVED lines=8> */
[----:B------:R-:W0:Y:S01]  /*14c0*/  MUFU.RCP R6, R5 ;  /* 0x0000000500067308 */ /* 0x000e220000001000 */
[----:B------:R-:W-:Y:S01]  /*14d0*/  BSSY.RECONVERGENT B6, `(.L_x_25) ;  /* 0x0000012000067945 */ /* 0x000fe20003800200 */
[----:B--2---:R-:W-:-:S04]  /*14e0*/  FADD R0, R0, -R7 ;  /* 0x8000000700007221 */ /* 0x004fc80000000000 */
[----:B------:R-:W-:Y:S01]  /*14f0*/  FMUL R0, R13, R0 ;  /* 0x000000000d007220 */ /* 0x000fe20000400000 */
[----:B---3--:R-:W-:-:S04]  /*1500*/  FADD R3, R3, -R2 ;  /* 0x8000000203037221 */ /* 0x008fc80000000000 */
[----:B------:R-:W-:Y:S01]  /*1510*/  FFMA R3, R11, R3, R0 ;  /* 0x000000030b037223 */ /* 0x000fe20000000000 */
[----:B----4-:R-:W-:-:S04]  /*1520*/  FADD R4, R4, -R9 ;  /* 0x8000000904047221 */ /* 0x010fc80000000000 */
[----:B------:R-:W-:Y:S01]  /*1530*/  FFMA R4, R8, R4, R3 ;  /* 0x0000000408047223 */ /* 0x000fe20000000003 */
[----:B0-----:R-:W-:-:S03]  /*1540*/  FFMA R7, -R5, R6, 1 ;  /* 0x3f80000005077423 */ /* 0x001fc60000000106 */
[----:B------:R-:W0:Y:S01]  /*1550*/  FCHK P0, R4, R5 ;  /* 0x0000000504007302 */ /* 0x000e220000000000 */
[----:B------:R-:W-:-:S04]  /*1560*/  FFMA R7, R6, R7, R6 ;  /* 0x0000000706077223 */ /* 0x000fc80000000006 */
[----:B------:R-:W-:-:S04]  /*1570*/  FFMA R0, R4, R7, RZ ;  /* 0x0000000704007223 */ /* 0x000fc800000000ff */
[----:B------:R-:W-:-:S04]  /*1580*/  FFMA R3, -R5, R0, R4 ;  /* 0x0000000005037223 */ /* 0x000fc80000000104 */
[----:B------:R-:W-:Y:S01]  /*1590*/  FFMA R3, R7, R3, R0 ;  /* 0x0000000307037223 */ /* 0x000fe20000000000 */
[----:B0-----:R-:W-:Y:S06]  /*15a0*/  @!P0 BRA `(.L_x_26) ;  /* 0x0000000000108947 */ /* 0x001fec0003800000 */
[----:B------:R-:W-:Y:S01]  /*15b0*/  MOV R20, 0x15e0 ;  /* 0x000015e000147802 */ /* 0x000fe20000000f00 */
[----:B------:R-:W-:-:S07]  /*15c0*/  IMAD.MOV.U32 R21, RZ, RZ, 0x0 ;  /* 0x00000000ff157424 */ /* 0x000fce00078e00ff */
[----:B------:R-:W-:Y:S05]  /*15d0*/  CALL.REL.NOINC `($__internal_1_$__cuda_sm3x_div_rn_noftz_f32_slowpath) ;  /* 0x0000003000807944 */ /* 0x000fea0003c00000 */
[----:B------:R-:W-:-:S07]  /*15e0*/  MOV R3, R4 ;  /* 0x0000000400037202 */ /* 0x000fce0000000f00 */
.L_x_26:
[----:B------:R-:W-:Y:S05]  /*15f0*/  BSYNC.RECONVERGENT B6 ;  /* 0x0000000000067941 */ /* 0x000fea0003800200 */
.L_x_25:
[----:B------:R-:W-:Y:S01]  /*1600*/  R2UR UR4, R36 ;  /* 0x00000000240472ca */ /* 0x000fe200000e0000 */
[----:B------:R-:W-:Y:S01]  /*1610*/  FFMA R5, R16, R3, R2 ;  /* 0x0000000310057223 */ /* 0x000fe20000000002 */
[C---:B------:R-:W-:Y:S02]  /*1620*/  R2UR UR5, R37.reuse ;  /* 0x00000000250572ca */ /* 0x040fe400000e0000 */
[C---:B------:R-:W-:Y:S02]  /*1630*/  R2UR UR6, R36.reuse ;  /* 0x00000000240672ca */ /* 0x040fe400000e0000 */
[C---:B------:R-:W-:Y:S02]  /*1640*/  R2UR UR7, R37.reuse ;  /* 0x00000000250772ca */ /* 0x040fe400000e0000 */
[----:B------:R-:W-:Y:S02]  /*1650*/  R2UR UR8, R36 ;  /* 0x00000000240872ca */ /* 0x000fe400000e0000 */
[----:B------:R-:W-:-:S05]  /*1660*/  R2UR UR9, R37 ;  /* 0x00000000250972ca */ /* 0x000fca00000e0000 */
[----:B------:R-:W-:Y:S04]  /*1670*/  ST.E desc[UR4][R24.64], R5 ;  /* 0x0000000518007985 */ /* 0x000fe8000c101904 */
[----:B------:R-:W2:Y:S04]  /*1680*/  LD.E R0, desc[UR6][R28.64+0x4] ;  /* 0x000004061c007980 */ /* 0x000ea8000c101900 */
[----:B------:R-:W2:Y:S02]  /*1690*/  LD.E R7, desc[UR8][R30.64+0x4] ;  /* 0x000004081e077980 */ /* 0x000ea4000c101900 */
[----:B--2---:R-:W-:-:S05]  /*16a0*/  FFMA R7, R0, R3, R7 ;  /* 0x0000000300077223 */ /* 0x004fca0000000007 */
[----:B------:R0:W-:Y:S04]  /*16b0*/  ST.E desc[UR4][R24.64+0x4], R7 ;  /* 0x0000040718007985 */ /* 0x0001e8000c101904 */
[----:B------:R-:W2:Y:S04]  /*16c0*/  LD.E R0, desc[UR6][R28.64+0x8] ;  /* 0x000008061c007980 */ /* 0x000ea8000c101900 */
[----:B------:R-:W2:Y:S02]  /*16d0*/  LD.E R9, desc[UR8][R30.64+0x8] ;  /* 0x000008081e097980 */ /* 0x000ea4000c101900 */
[----:B--2---:R-:W-:-:S05]  /*16e0*/  FFMA R9, R0, R3, R9 ;  /* 0x0000000300097223 */ /* 0x004fca0000000009 */
[----:B------:R1:W-:Y:S04]  /*16f0*/  ST.E desc[UR4][R24.64+0x8], R9 ;  /* 0x0000080918007985 */ /* 0x0003e8000c101904 */
[----:B------:R-:W2:Y:S04]  /*1700*/  LD.E R11, desc[UR6][R26.64+0x18] ;  /* 0x000018061a0b7980 */ /* 0x000ea8000c101900 */
[----:B--2---:R1:W-:Y:S04]  /*1710*/  ST.E desc[UR4][R22.64], R11 ;  /* 0x0000000b16007985 */ /* 0x0043e8000c101904 */
[----:B0-----:R-:W2:Y:S01]  /*1720*/  LD.E R7, desc[UR6][R26.64+0x1c] ;  /* 0x00001c061a077980 */ /* 0x001ea2000c101900 */
[----:B------:R-:W0:Y:S03]  /*1730*/  F2F.F64.F32 R4, R3 ;  /* 0x0000000300047310 */ /* 0x000e260000201800 */
[----:B--2---:R1:W-:Y:S04]  /*1740*/  ST.E desc[UR4][R22.64+0x4], R7 ;  /* 0x0000040716007985 */ /* 0x0043e8000c101904 */
[----:B------:R-:W2:Y:S04]  /*1750*/  LD.E R13, desc[UR6][R26.64+0x20] ;  /* 0x000020061a0d7980 */ /* 0x000ea8000c101900 */
[----:B--2---:R1:W-:Y:S01]  /*1760*/  ST.E desc[UR4][R22.64+0x8], R13 ;  /* 0x0000080d16007985 */ /* 0x0043e2000c101904 */
[----:B------:R-:W-:Y:S01]  /*1770*/  UMOV UR4, 0xd2f1a9fc ;  /* 0xd2f1a9fc00047882 */ /* 0x000fe20000000000 */
[----:B------:R-:W-:-:S02]  /*1780*/  UMOV UR5, 0x3f50624d ;  /* 0x3f50624d00057882 */ /* 0x000fc40000000000 */
[----:B0-----:R-:W-:-:S06]  /*1790*/  DSETP.GT.AND P0, PT, R4, UR4, PT ;  /* 0x0000000404007e2a */ /* 0x001fcc000bf04000 */
[----:B------:R-:W-:-:S08]  /*17a0*/  FSEL R4, R3, 100000000, P0 ;  /* 0x4cbebc2003047808 */ /* 0x000fd00000000000 */
.L_x_24:
[----:B------:R-:W-:Y:S05]  /*17b0*/  BSYNC.RECONVERGENT B7 ;  /* 0x0000000000077941 */ /* 0x000fea0003800200 */
.L_x_23:
[----:B------:R-:W2:Y:S01]  /*17c0*/  LDL R20, [R1+0x10] ;  /* 0x0000100001147983 */ /* 0x000ea20000100800 */
[----:B------:R0:W-:Y:S05]  /*17d0*/  BMOV.32 B6, R17 ;  /* 0x0000001106007356 */ /* 0x0001ea0000000000 */
[----:B------:R-:W2:Y:S01]  /*17e0*/  LDL R21, [R1+0x14] ;  /* 0x0000140001157983 */ /* 0x000ea20000100800 */
[----:B------:R3:W-:Y:S05]  /*17f0*/  BMOV.32 B7, R18 ;  /* 0x0000001207007356 */ /* 0x0007ea0000000000 */
[----:B------:R-:W2:Y:S04]  /*1800*/  LDL R2, [R1] ;  /* 0x0000000001027983 */ /* 0x000ea80000100800 */
[----:B------:R-:W2:Y:S04]  /*1810*/  LDL R16, [R1+0x4] ;  /* 0x0000040001107983 */ /* 0x000ea80000100800 */
[----:B0-----:R-:W2:Y:S04]  /*1820*/  LDL R17, [R1+0x8] ;  /* 0x0000080001117983 */ /* 0x001ea80000100800 */
[----:B---3--:R-:W2:Y:S04]  /*1830*/  LDL R18, [R1+0xc] ;  /* 0x00000c0001127983 */ /* 0x008ea80000100800 */
[----:B-1----:R-:W2:Y:S04]  /*1840*/  LDL R22, [R1+0x18] ;  /* 0x0000180001167983 */ /* 0x002ea80000100800 */
[----:B------:R-:W2:Y:S04]  /*1850*/  LDL R23, [R1+0x1c] ;  /* 0x00001c0001177983 */ /* 0x000ea80000100800 */
        /* <DEDUP_REMOVED lines=9> */
[----:B------:R0:W2:Y:S02]  /*18f0*/  LDL R37, [R1+0x44] ;  /* 0x0000440001257983 */ /* 0x0000a40000100800 */
[----:B0-----:R-:W-:Y:S01]  /*1900*/  VIADD R1, R1, 0x48 ;  /* 0x0000004801017836 */ /* 0x001fe20000000000 */
[----:B--2---:R-:W-:Y:S06]  /*1910*/  RET.REL.NODEC R20 `(_Z10draw_scenePijPfPjiiS0_) ;  /* 0xffffffe414b87950 */ /* 0x004fec0003c3ffff */
        .type           $_Z10draw_scenePijPfPjiiS0_$_Z16sphere_collisionPfS_S_S_S_,@function
        .size           $_Z10draw_scenePijPfPjiiS0_$_Z16sphere_collisionPfS_S_S_S_,($_Z10draw_scenePijPfPjiiS0_$_Z18triangle_collisionPfS_S_S_S_ - $_Z10draw_scenePijPfPjiiS0_$_Z16sphere_collisionPfS_S_S_S_)
$_Z10draw_scenePijPfPjiiS0_$_Z16sphere_collisionPfS_S_S_S_:
[----:B------:R-:W-:-:S05]  /*1920*/  IADD3 R1, PT, PT, R1, -0x58, RZ ;  /* 0xffffffa801017810 */ /* 0x000fca0007ffe0ff */
[----:B------:R-:W-:Y:S04]  /*1930*/  STL [R1+0x40], R31 ;  /* 0x0000401f01007387 */ /* 0x000fe80000100800 */
[----:B------:R-:W-:Y:S04]  /*1940*/  STL [R1+0x3c], R30 ;  /* 0x00003c1e01007387 */ /* 0x000fe80000100800 */
[----:B------:R-:W-:Y:S04]  /*1950*/  STL [R1+0x20], R23 ;  /* 0x0000201701007387 */ /* 0x000fe80000100800 */
        /* <DEDUP_REMOVED lines=12> */
[----:B--2---:R-:W-:-:S03]  /*1a20*/  IMAD.MOV.U32 R39, RZ, RZ, R5 ;  /* 0x000000ffff277224 */ /* 0x004fc600078e0005 */
[----:B------:R2:W-:Y:S04]  /*1a30*/  STL [R1+0x48], R37 ;  /* 0x0000482501007387 */ /* 0x0005e80000100800 */
[----:B------:R4:W-:Y:S01]  /*1a40*/  STL [R1+0x44], R36 ;  /* 0x0000442401007387 */ /* 0x0009e20000100800 */
[----:B---3--:R-:W-:-:S03]  /*1a50*/  MOV R38, R4 ;  /* 0x0000000400267202 */ /* 0x008fc60000000f00 */
[----:B------:R3:W-:Y:S01]  /*1a60*/  STL [R1+0x38], R29 ;  /* 0x0000381d01007387 */ /* 0x0007e20000100800 */
[----:B--2---:R-:W-:-:S03]  /*1a70*/  IMAD.MOV.U32 R37, RZ, RZ, R7 ;  /* 0x000000ffff257224 */ /* 0x004fc600078e0007 */
[----:B------:R2:W-:Y:S01]  /*1a80*/  STL [R1+0x34], R28 ;  /* 0x0000341c01007387 */ /* 0x0005e20000100800 */
[----:B----4-:R-:W-:-:S03]  /*1a90*/  MOV R36, R6 ;  /* 0x0000000600247202 */ /* 0x010fc60000000f00 */
[----:B------:R4:W-:Y:S01]  /*1aa0*/  STL [R1+0x30], R27 ;  /* 0x0000301b01007387 */ /* 0x0009e20000100800 */
[----:B---3--:R-:W-:-:S03]  /*1ab0*/  IMAD.MOV.U32 R29, RZ, RZ, R9 ;  /* 0x000000ffff1d7224 */ /* 0x008fc600078e0009 */
[----:B------:R3:W-:Y:S01]  /*1ac0*/  STL [R1+0x2c], R26 ;  /* 0x00002c1a01007387 */ /* 0x0007e20000100800 */
[----:B--2---:R-:W-:-:S03]  /*1ad0*/  MOV R28, R8 ;  /* 0x00000008001c7202 */ /* 0x004fc60000000f00 */
[----:B------:R2:W-:Y:S01]  /*1ae0*/  STL [R1+0x28], R25 ;  /* 0x0000281901007387 */ /* 0x0005e20000100800 */
[----:B----4-:R-:W-:-:S03]  /*1af0*/  IMAD.MOV.U32 R27, RZ, RZ, R11 ;  /* 0x000000ffff1b7224 */ /* 0x010fc600078e000b */
[----:B------:R4:W-:Y:S01]  /*1b00*/  STL [R1+0x24], R24 ;  /* 0x0000241801007387 */ /* 0x0009e20000100800 */
[----:B---3--:R-:W-:Y:S01]  /*1b10*/  MOV R26, R10 ;  /* 0x0000000a001a7202 */ /* 0x008fe20000000f00 */
[----:B--2---:R-:W-:Y:S01]  /*1b20*/  IMAD.MOV.U32 R25, RZ, RZ, R13 ;  /* 0x000000ffff197224 */ /* 0x004fe200078e000d */
[----:B----4-:R-:W-:Y:S01]  /*1b30*/  MOV R24, R12 ;  /* 0x0000000c00187202 */ /* 0x010fe20000000f00 */
        /* <DEDUP_REMOVED lines=13> */
[C---:B------:R-:W-:Y:S02]  /*1c10*/  R2UR UR10, R30.reuse ;  /* 0x000000001e0a72ca */ /* 0x040fe400000e0000 */
[C---:B------:R-:W-:Y:S01]  /*1c20*/  R2UR UR11, R31.reuse ;  /* 0x000000001f0b72ca */ /* 0x040fe200000e0000 */
[----:B------:R-:W3:Y:S01]  /*1c30*/  LD.E R4, desc[UR16][R38.64+0x4] ;  /* 0x0000041026047980 */ /* 0x000ee2000c101900 */
[C---:B------:R-:W-:Y:S02]  /*1c40*/  R2UR UR8, R30.reuse ;  /* 0x000000001e0872ca */ /* 0x040fe400000e0000 */
[----:B------:R-:W-:Y:S01]  /*1c50*/  R2UR UR9, R31 ;  /* 0x000000001f0972ca */ /* 0x000fe200000e0000 */
[----:B------:R-:W3:Y:S01]  /*1c60*/  LD.E R5, desc[UR18][R28.64+0x10] ;  /* 0x000010121c057980 */ /* 0x000ee2000c101900 */
[----:B------:R-:W-:-:S02]  /*1c70*/  R2UR UR6, R30 ;  /* 0x000000001e0672ca */ /* 0x000fc400000e0000 */
[----:B------:R-:W-:Y:S01]  /*1c80*/  R2UR UR7, R31 ;  /* 0x000000001f0772ca */ /* 0x000fe200000e0000 */
[----:B------:R-:W4:Y:S04]  /*1c90*/  LD.E R9, desc[UR4][R36.64+0x4] ;  /* 0x0000040424097980 */ /* 0x000f28000c101900 */
[----:B------:R-:W5:Y:S04]  /*1ca0*/  LD.E R6, desc[UR10][R38.64+0x8] ;  /* 0x0000080a26067980 */ /* 0x000f68000c101900 */
[----:B------:R-:W5:Y:S04]  /*1cb0*/  LD.E R7, desc[UR8][R28.64+0x14] ;  /* 0x000014081c077980 */ /* 0x000f68000c101900 */
[----:B------:R-:W5:Y:S04]  /*1cc0*/  LD.E R17, desc[UR6][R36.64] ;  /* 0x0000000624117980 */ /* 0x000f68000c101900 */
[----:B------:R-:W5:Y:S04]  /*1cd0*/  LD.E R16, desc[UR14][R36.64+0x8] ;  /* 0x0000080e24107980 */ /* 0x000f68000c101900 */
[----:B------:R-:W5:Y:S01]  /*1ce0*/  LD.E R2, desc[UR12][R28.64+0x18] ;  /* 0x0000180c1c027980 */ /* 0x000f62000c101900 */
[----:B------:R-:W-:Y:S01]  /*1cf0*/  BSSY.RECONVERGENT B6, `(.L_x_27) ;  /* 0x0000019000067945 */ /* 0x000fe20003800200 */
[----:B--2---:R-:W-:-:S04]  /*1d00*/  FADD R0, R18, -R3 ;  /* 0x8000000312007221 */ /* 0x004fc80000000000 */
[----:B------:R-:W-:Y:S01]  /*1d10*/  FFMA R3, R0, R0, RZ ;  /* 0x0000000000037223 */ /* 0x000fe200000000ff */
[----:B---3--:R-:W-:-:S04]  /*1d20*/  FADD R4, R4, -R5 ;  /* 0x8000000504047221 */ /* 0x008fc80000000000 */
[C---:B------:R-:W-:Y:S01]  /*1d30*/  FFMA R3, R4.reuse, R4, R3 ;  /* 0x0000000404037223 */ /* 0x040fe20000000003 */
[----:B----4-:R-:W-:Y:S01]  /*1d40*/  FMUL R9, R4, R9 ;  /* 0x0000000904097220 */ /* 0x010fe20000400000 */
[----:B-----5:R-:W-:-:S03]  /*1d50*/  FADD R6, R6, -R7 ;  /* 0x8000000706067221 */ /* 0x020fc60000000000 */
[----:B------:R-:W-:Y:S01]  /*1d60*/  FFMA R9, R0, R17, R9 ;  /* 0x0000001100097223 */ /* 0x000fe20000000009 */
[----:B------:R-:W-:-:S03]  /*1d70*/  FFMA R3, R6, R6, R3 ;  /* 0x0000000606037223 */ /* 0x000fc60000000003 */
[----:B------:R-:W-:Y:S01]  /*1d80*/  FFMA R16, R6, R16, R9 ;  /* 0x0000001006107223 */ /* 0x000fe20000000009 */
[----:B------:R-:W-:-:S04]  /*1d90*/  FFMA R3, R2, R2, -R3 ;  /* 0x0000000202037223 */ /* 0x000fc80000000803 */
[----:B------:R-:W-:-:S04]  /*1da0*/  FFMA R2, R16, R16, R3 ;  /* 0x0000001010027223 */ /* 0x000fc80000000003 */
[----:B------:R-:W-:Y:S01]  /*1db0*/  VIADD R0, R2, 0xf3000000 ;  /* 0xf300000002007836 */ /* 0x000fe20000000000 */
[----:B------:R2:W3:Y:S04]  /*1dc0*/  MUFU.RSQ R5, R2 ;  /* 0x0000000200057308 */ /* 0x0004e80000001400 */
[----:B------:R-:W-:-:S13]  /*1dd0*/  ISETP.GT.U32.AND P0, PT, R0, 0x727fffff, PT ;  /* 0x727fffff0000780c */ /* 0x000fda0003f04070 */
[----:B0123--:R-:W-:Y:S05]  /*1de0*/  @!P0 BRA `(.L_x_28) ;  /* 0x0000000000148947 */ /* 0x00ffea0003800000 */
[----:B------:R-:W-:Y:S01]  /*1df0*/  MOV R4, R2 ;  /* 0x0000000200047202 */ /* 0x000fe20000000f00 */
[----:B------:R-:W-:Y:S01]  /*1e00*/  IMAD.MOV.U32 R21, RZ, RZ, 0x0 ;  /* 0x00000000ff157424 */ /* 0x000fe200078e00ff */
[----:B------:R-:W-:-:S07]  /*1e10*/  MOV R20, 0x1e30 ;  /* 0x00001e3000147802 */ /* 0x000fce0000000f00 */
[----:B------:R-:W-:Y:S05]  /*1e20*/  CALL.REL.NOINC `($__internal_0_$__cuda_sm20_sqrt_rn_f32_slowpath) ;  /* 0x0000002800007944 */ /* 0x000fea0003c00000 */
[----:B------:R-:W-:Y:S05]  /*1e30*/  BRA `(.L_x_29) ;  /* 0x0000000000107947 */ /* 0x000fea0003800000 */
.L_x_28:
[----:B------:R-:W-:Y:S01]  /*1e40*/  FMUL.FTZ R3, R2, R5 ;  /* 0x0000000502037220 */ /* 0x000fe20000410000 */
[----:B------:R-:W-:-:S03]  /*1e50*/  FMUL.FTZ R0, R5, 0.5 ;  /* 0x3f00000005007820 */ /* 0x000fc60000410000 */
[----:B------:R-:W-:-:S04]  /*1e60*/  FFMA R4, -R3, R3, R2 ;  /* 0x0000000303047223 */ /* 0x000fc80000000102 */
[----:B------:R-:W-:-:S07]  /*1e70*/  FFMA R4, R4, R0, R3 ;  /* 0x0000000004047223 */ /* 0x000fce0000000003 */
.L_x_29:
[----:B------:R-:W-:Y:S05]  /*1e80*/  BSYNC.RECONVERGENT B6 ;  /* 0x0000000000067941 */ /* 0x000fea0003800200 */
.L_x_27:
[C-C-:B------:R-:W-:Y:S01]  /*1e90*/  FADD R0, -R16.reuse, R4.reuse ;  /* 0x0000000410007221 */ /* 0x140fe20000000100 */
[C---:B------:R-:W-:Y:S01]  /*1ea0*/  FSETP.GEU.AND P0, PT, -R16.reuse, R4, PT ;  /* 0x000000041000720b */ /* 0x040fe20003f0e100 */
[----:B------:R-:W-:Y:S01]  /*1eb0*/  FADD R11, -R16, -R4 ;  /* 0x80000004100b7221 */ /* 0x000fe20000000100 */
[----:B------:R-:W-:Y:S01]  /*1ec0*/  BSSY.RECONVERGENT B7, `(.L_x_30) ;  /* 0x0000082000077945 */ /* 0x000fe20003800200 */
[----:B------:R-:W-:Y:S01]  /*1ed0*/  HFMA2 R4, -RZ, RZ, 18.96875, -1.03125 ;  /* 0x4cbebc20ff047431 */ /* 0x000fe200000001ff */
[----:B------:R-:W-:-:S04]  /*1ee0*/  FSETP.LT.AND P0, PT, R0, RZ, !P0 ;  /* 0x000000ff0000720b */ /* 0x000fc80004701000 */
[----:B------:R-:W-:-:S13]  /*1ef0*/  FSETP.LT.OR P0, PT, R2, RZ, P0 ;  /* 0x000000ff0200720b */ /* 0x000fda0000701400 */
[----:B------:R-:W-:Y:S05]  /*1f00*/  @P0 BRA `(.L_x_31) ;  /* 0x0000000400f40947 */ /* 0x000fea0003800000 */
[----:B------:R-:W0:Y:S01]  /*1f10*/  F2F.F64.F32 R2, R2 ;  /* 0x0000000200027310 */ /* 0x000e220000201800 */
[----:B------:R-:W-:Y:S01]  /*1f20*/  IMAD.MOV.U32 R8, RZ, RZ, -0x2d0e5604 ;  /* 0xd2f1a9fcff087424 */ /* 0x000fe200078e00ff */
[----:B------:R-:W-:Y:S01]  /*1f30*/  MOV R9, 0x3f50624d ;  /* 0x3f50624d00097802 */ /* 0x000fe20000000f00 */
[----:B------:R-:W-:Y:S05]  /*1f40*/  BSSY.RELIABLE B0, `(.L_x_32) ;  /* 0x0000014000007945 */ /* 0x000fea0003800100 */
[----:B0-----:R-:W-:Y:S01]  /*1f50*/  DSETP.GEU.AND P0, PT, R2, R8, PT ;  /* 0x000000080200722a */ /* 0x001fe20003f0e000 */
[----:B------:R-:W-:-:S13]  /*1f60*/  IMAD.MOV.U32 R2, RZ, RZ, R0 ;  /* 0x000000ffff027224 */ /* 0x000fda00078e0000 */
[----:B------:R-:W-:Y:S05]  /*1f70*/  @!P0 BRA `(.L_x_33) ;  /* 0x0000000000308947 */ /* 0x000fea0003800000 */
[----:B------:R-:W0:Y:S02]  /*1f80*/  F2F.F64.F32 R6, R2 ;  /* 0x0000000200067310 */ /* 0x000e240000201800 */
[----:B0-----:R-:W-:-:S14]  /*1f90*/  DSETP.GEU.AND P0, PT, R6, R8, PT ;  /* 0x000000080600722a */ /* 0x001fdc0003f0e000 */
[----:B------:R-:W-:Y:S05]  /*1fa0*/  @P0 BRA `(.L_x_34) ;  /* 0x0000000000180947 */ /* 0x000fea0003800000 */
[----:B------:R-:W0:Y:S02]  /*1fb0*/  F2F.F64.F32 R2, R11 ;  /* 0x0000000b00027310 */ /* 0x000e240000201800 */
[----:B0-----:R-:W-:-:S14]  /*1fc0*/  DSETP.GEU.AND P0, PT, R2, R8, PT ;  /* 0x000000080200722a */ /* 0x001fdc0003f0e000 */
[----:B------:R-:W-:Y:S05]  /*1fd0*/  @!P0 BREAK.RELIABLE B0 ;  /* 0x0000000000008942 */ /* 0x000fea0003800100 */
[----:B------:R-:W-:Y:S05]  /*1fe0*/  @!P0 BRA `(.L_x_31) ;  /* 0x0000000400bc8947 */ /* 0x000fea0003800000 */
[----:B------:R-:W-:Y:S01]  /*1ff0*/  MOV R2, R11 ;  /* 0x0000000b00027202 */ /* 0x000fe20000000f00 */
[----:B------:R-:W-:Y:S06]  /*2000*/  BRA `(.L_x_33) ;  /* 0x00000000000c7947 */ /* 0x000fec0003800000 */
.L_x_34:
[----:B------:R-:W0:Y:S02]  /*2010*/  F2F.F64.F32 R4, R11 ;  /* 0x0000000b00047310 */ /* 0x000e240000201800 */
[----:B0-----:R-:W-:-:S14]  /*2020*/  DSETP.GEU.AND P0, PT, R4, R8, PT ;  /* 0x000000080400722a */ /* 0x001fdc0003f0e000 */
[----:B------:R-:W-:-:S07]  /*2030*/  @P0 FMNMX R2, R11, R2, PT ;  /* 0x000000020b020209 */ /* 0x000fce0003800000 */
.L_x_33:
[----:B------:R-:W-:Y:S01]  /*2040*/  FSETP.GEU.AND P0, PT, R2, 100000000, PT ;  /* 0x4cbebc200200780b */ /* 0x000fe20003f0e000 */
[----:B------:R-:W-:-:S12]  /*2050*/  IMAD.MOV.U32 R4, RZ, RZ, R2 ;  /* 0x000000ffff047224 */ /* 0x000fd800078e0002 */
[----:B------:R-:W-:Y:S05]  /*2060*/  @P0 BREAK.RELIABLE B0 ;  /* 0x0000000000000942 */ /* 0x000fea0003800100 */
[----:B------:R-:W-:Y:S05]  /*2070*/  @P0 BRA `(.L_x_31) ;  /* 0x0000000400980947 */ /* 0x000fea0003800000 */
[----:B------:R-:W-:Y:S05]  /*2080*/  BSYNC.RELIABLE B0 ;  /* 0x0000000000007941 */ /* 0x000fea0003800100 */
.L_x_32:
[C---:B------:R-:W-:Y:S01]  /*2090*/  R2UR UR4, R30.reuse ;  /* 0x000000001e0472ca */ /* 0x040fe200000e0000 */
[----:B------:R-:W-:Y:S01]  /*20a0*/  FFMA R17, R17, R2, R18 ;  /* 0x0000000211117223 */ /* 0x000fe20000000012 */
[C---:B------:R-:W-:Y:S02]  /*20b0*/  R2UR UR5, R31.reuse ;  /* 0x000000001f0572ca */ /* 0x040fe400000e0000 */
[C---:B------:R-:W-:Y:S02]  /*20c0*/  R2UR UR6, R30.reuse ;  /* 0x000000001e0672ca */ /* 0x040fe400000e0000 */
[C---:B------:R-:W-:Y:S02]  /*20d0*/  R2UR UR7, R31.reuse ;  /* 0x000000001f0772ca */ /* 0x040fe400000e0000 */
[----:B------:R-:W-:Y:S02]  /*20e0*/  R2UR UR8, R30 ;  /* 0x000000001e0872ca */ /* 0x000fe400000e0000 */
[----:B------:R-:W-:-:S05]  /*20f0*/  R2UR UR9, R31 ;  /* 0x000000001f0972ca */ /* 0x000fca00000e0000 */
[----:B------:R0:W-:Y:S04]  /*2100*/  ST.E desc[UR4][R26.64], R17 ;  /* 0x000000111a007985 */ /* 0x0001e8000c101904 */
        /* <DEDUP_REMOVED lines=8> */
[----:B------:R-:W0:Y:S02]  /*2190*/  LD.E R0, desc[UR6][R28.64+0xc] ;  /* 0x00000c061c007980 */ /* 0x000e24000c101900 */
[----:B0-----:R-:W-:-:S05]  /*21a0*/  FADD R17, R17, -R0 ;  /* 0x8000000011117221 */ /* 0x001fca0000000000 */
[----:B------:R0:W-:Y:S04]  /*21b0*/  ST.E desc[UR4][R24.64], R17 ;  /* 0x0000001118007985 */ /* 0x0001e8000c101904 */
[----:B------:R-:W3:Y:S04]  /*21c0*/  LD.E R16, desc[UR6][R26.64+0x4] ;  /* 0x000004061a107980 */ /* 0x000ee8000c101900 */
[----:B-1----:R-:W3:Y:S02]  /*21d0*/  LD.E R3, desc[UR8][R28.64+0x10] ;  /* 0x000010081c037980 */ /* 0x002ee4000c101900 */
[----:B---3--:R-:W-:-:S05]  /*21e0*/  FADD R16, R16, -R3 ;  /* 0x8000000310107221 */ /* 0x008fca0000000000 */
[----:B------:R0:W-:Y:S04]  /*21f0*/  ST.E desc[UR4][R24.64+0x4], R16 ;  /* 0x0000041018007985 */ /* 0x0001e8000c101904 */
[----:B------:R-:W3:Y:S04]  /*2200*/  LD.E R18, desc[UR6][R26.64+0x8] ;  /* 0x000008061a127980 */ /* 0x000ee8000c101900 */
[----:B------:R-:W3:Y:S01]  /*2210*/  LD.E R3, desc[UR8][R28.64+0x14] ;  /* 0x000014081c037980 */ /* 0x000ee2000c101900 */
[----:B--2---:R-:W-:Y:S01]  /*2220*/  FFMA R5, R17, R17, RZ ;  /* 0x0000001111057223 */ /* 0x004fe200000000ff */
[----:B------:R-:W-:Y:S03]  /*2230*/  BSSY.RECONVERGENT B6, `(.L_x_35) ;  /* 0x0000011000067945 */ /* 0x000fe60003800200 */
[----:B------:R-:W-:Y:S01]  /*2240*/  FFMA R5, R16, R16, R5 ;  /* 0x0000001010057223 */ /* 0x000fe20000000005 */
[----:B---3--:R-:W-:-:S04]  /*2250*/  FADD R18, R18, -R3 ;  /* 0x8000000312127221 */ /* 0x008fc80000000000 */
[----:B------:R-:W-:-:S04]  /*2260*/  FFMA R4, R18, R18, R5 ;  /* 0x0000001212047223 */ /* 0x000fc80000000005 */
[----:B------:R0:W1:Y:S01]  /*2270*/  MUFU.RSQ R3, R4 ;  /* 0x0000000400037308 */ /* 0x0000620000001400 */
[----:B------:R-:W-:-:S04]  /*2280*/  IADD3 R0, PT, PT, R4, -0xd000000, RZ ;  /* 0xf300000004007810 */ /* 0x000fc80007ffe0ff */
[----:B------:R-:W-:-:S13]  /*2290*/  ISETP.GT.U32.AND P0, PT, R0, 0x727fffff, PT ;  /* 0x727fffff0000780c */ /* 0x000fda0003f04070 */
[----:B01----:R-:W-:Y:S05]  /*22a0*/  @!P0 BRA `(.L_x_36) ;  /* 0x0000000000148947 */ /* 0x003fea0003800000 */
[----:B------:R-:W-:Y:S01]  /*22b0*/  MOV R20, 0x22e0 ;  /* 0x000022e000147802 */ /* 0x000fe20000000f00 */
[----:B------:R-:W-:-:S07]  /*22c0*/  IMAD.MOV.U32 R21, RZ, RZ, 0x0 ;  /* 0x00000000ff157424 */ /* 0x000fce00078e00ff */
[----:B------:R-:W-:Y:S05]  /*22d0*/  CALL.REL.NOINC `($__internal_0_$__cuda_sm20_sqrt_rn_f32_slowpath) ;  /* 0x0000002000d47944 */ /* 0x000fea0003c00000 */
[----:B------:R-:W-:Y:S01]  /*22e0*/  MOV R23, R4 ;  /* 0x0000000400177202 */ /* 0x000fe20000000f00 */
[----:B------:R-:W-:Y:S06]  /*22f0*/  BRA `(.L_x_37) ;  /* 0x0000000000107947 */ /* 0x000fec0003800000 */
.L_x_36:
[----:B------:R-:W-:Y:S01]  /*2300*/  FMUL.FTZ R23, R4, R3 ;  /* 0x0000000304177220 */ /* 0x000fe20000410000 */
[----:B------:R-:W-:-:S03]  /*2310*/  FMUL.FTZ R0, R3, 0.5 ;  /* 0x3f00000003007820 */ /* 0x000fc60000410000 */
[----:B------:R-:W-:-:S04]  /*2320*/  FFMA R4, -R23, R23, R4 ;  /* 0x0000001717047223 */ /* 0x000fc80000000104 */
[----:B------:R-:W-:-:S07]  /*2330*/  FFMA R23, R4, R0, R23 ;  /* 0x0000000004177223 */ /* 0x000fce0000000017 */
.L_x_37:
[----:B------:R-:W-:Y:S05]  /*2340*/  BSYNC.RECONVERGENT B6 ;  /* 0x0000000000067941 */ /* 0x000fea0003800200 */
.L_x_35:
        /* <DEDUP_REMOVED lines=9> */
[----:B------:R-:W-:Y:S01]  /*23e0*/  IMAD.MOV.U32 R4, RZ, RZ, R17 ;  /* 0x000000ffff047224 */ /* 0x000fe200078e0011 */
[----:B------:R-:W-:Y:S01]  /*23f0*/  MOV R5, R23 ;  /* 0x0000001700057202 */ /* 0x000fe20000000f00 */
[----:B------:R-:W-:Y:S01]  /*2400*/  IMAD.MOV.U32 R21, RZ, RZ, 0x0 ;  /* 0x00000000ff157424 */ /* 0x000fe200078e00ff */
[----:B------:R-:W-:-:S07]  /*2410*/  MOV R20, 0x2430 ;  /* 0x0000243000147802 */ /* 0x000fce0000000f00 */
[----:B------:R-:W-:Y:S05]  /*2420*/  CALL.REL.NOINC `($__internal_1_$__cuda_sm3x_div_rn_noftz_f32_slowpath) ;  /* 0x0000002000ec7944 */ /* 0x000fea0003c00000 */
.L_x_39:
[----:B------:R-:W-:Y:S05]  /*2430*/  BSYNC.RECONVERGENT B6 ;  /* 0x0000000000067941 */ /* 0x000fea0003800200 */
.L_x_38:
[----:B------:R-:W0:Y:S01]  /*2440*/  MUFU.RCP R0, R23 ;  /* 0x0000001700007308 */ /* 0x000e220000001000 */
[----:B------:R-:W-:Y:S01]  /*2450*/  R2UR UR4, R30 ;  /* 0x000000001e0472ca */ /* 0x000fe200000e0000 */
[----:B------:R-:W-:Y:S01]  /*2460*/  BSSY.RECONVERGENT B6, `(.L_x_40) ;  /* 0x0000010000067945 */ /* 0x000fe20003800200 */
[----:B------:R-:W-:-:S05]  /*2470*/  R2UR UR5, R31 ;  /* 0x000000001f0572ca */ /* 0x000fca00000e0000 */
[----:B------:R-:W1:Y:S08]  /*2480*/  FCHK P0, R16, R23 ;  /* 0x0000001710007302 */ /* 0x000e700000000000 */
[----:B------:R2:W-:Y:S01]  /*2490*/  ST.E desc[UR4][R24.64], R4 ;  /* 0x0000000418007985 */ /* 0x0005e2000c101904 */
[----:B0-----:R-:W-:-:S04]  /*24a0*/  FFMA R3, R0, -R23, 1 ;  /* 0x3f80000000037423 */ /* 0x001fc80000000817 */
[----:B------:R-:W-:-:S04]  /*24b0*/  FFMA R6, R0, R3, R0 ;  /* 0x0000000300067223 */ /* 0x000fc80000000000 */
[----:B------:R-:W-:-:S04]  /*24c0*/  FFMA R3, R16, R6, RZ ;  /* 0x0000000610037223 */ /* 0x000fc800000000ff */
[----:B------:R-:W-:-:S04]  /*24d0*/  FFMA R0, R3, -R23, R16 ;  /* 0x8000001703007223 */ /* 0x000fc80000000010 */
[----:B------:R-:W-:Y:S01]  /*24e0*/  FFMA R3, R6, R0, R3 ;  /* 0x0000000006037223 */ /* 0x000fe20000000003 */
[----:B-12---:R-:W-:Y:S06]  /*24f0*/  @!P0 BRA `(.L_x_41) ;  /* 0x0000000000188947 */ /* 0x006fec0003800000 */
[----:B------:R-:W-:Y:S01]  /*2500*/  HFMA2 R21, -RZ, RZ, 0, 0 ;  /* 0x00000000ff157431 */ /* 0x000fe200000001ff */
[----:B------:R-:W-:Y:S01]  /*2510*/  MOV R4, R16 ;  /* 0x0000001000047202 */ /* 0x000fe20000000f00 */
[----:B------:R-:W-:Y:S01]  /*2520*/  IMAD.MOV.U32 R5, RZ, RZ, R23 ;  /* 0x000000ffff057224 */ /* 0x000fe200078e0017 */
[----:B------:R-:W-:-:S07]  /*2530*/  MOV R20, 0x2550 ;  /* 0x0000255000147802 */ /* 0x000fce0000000f00 */
[----:B------:R-:W-:Y:S05]  /*2540*/  CALL.REL.NOINC `($__internal_1_$__cuda_sm3x_div_rn_noftz_f32_slowpath) ;  /* 0x0000002000a47944 */ /* 0x000fea0003c00000 */
[----:B------:R-:W-:-:S07]  /*2550*/  IMAD.MOV.U32 R3, RZ, RZ, R4 ;  /* 0x000000ffff037224 */ /* 0x000fce00078e0004 */
.L_x_41:
[----:B------:R-:W-:Y:S05]  /*2560*/  BSYNC.RECONVERGENT B6 ;  /* 0x0000000000067941 */ /* 0x000fea0003800200 */
.L_x_40:
        /* <DEDUP_REMOVED lines=18> */
.L_x_43:
[----:B------:R-:W-:Y:S05]  /*2690*/  BSYNC.RECONVERGENT B6 ;  /* 0x0000000000067941 */ /* 0x000fea0003800200 */
.L_x_42:
[----:B------:R-:W-:Y:S02]  /*26a0*/  R2UR UR4, R30 ;  /* 0x000000001e0472ca */ /* 0x000fe400000e0000 */
[----:B------:R-:W-:Y:S02]  /*26b0*/  R2UR UR5, R31 ;  /* 0x000000001f0572ca */ /* 0x000fe400000e0000 */
[----:B------:R-:W-:-:S11]  /*26c0*/  MOV R4, R2 ;  /* 0x0000000200047202 */ /* 0x000fd60000000f00 */
[----:B------:R0:W-:Y:S02]  /*26d0*/  ST.E desc[UR4][R24.64+0x8], R5 ;  /* 0x0000080518007985 */ /* 0x0001e4000c101904 */
.L_x_31:
[----:B------:R-:W-:Y:S05]  /*26e0*/  BSYNC.RECONVERGENT B7 ;  /* 0x0000000000077941 */ /* 0x000fea0003800200 */
.L_x_30:
[----:B------:R-:W2:Y:S01]  /*26f0*/  LDL R20, [R1+0x14] ;  /* 0x0000140001147983 */ /* 0x000ea20000100800 */
[----:B------:R1:W-:Y:S05]  /*2700*/  BMOV.32 B6, R19 ;  /* 0x0000001306007356 */ /* 0x0003ea0000000000 */
[----:B------:R-:W2:Y:S01]  /*2710*/  LDL R21, [R1+0x18] ;  /* 0x0000180001157983 */ /* 0x000ea20000100800 */
[----:B------:R3:W-:Y:S05]  /*2720*/  BMOV.32 B7, R22 ;  /* 0x0000001607007356 */ /* 0x0007ea0000000000 */
[----:B------:R-:W2:Y:S04]  /*2730*/  LDL R2, [R1] ;  /* 0x0000000001027983 */ /* 0x000ea80000100800 */
[----:B------:R-:W2:Y:S04]  /*2740*/  LDL R16, [R1+0x4] ;  /* 0x0000040001107983 */ /* 0x000ea80000100800 */
[----:B------:R-:W2:Y:S04]  /*2750*/  LDL R17, [R1+0x8] ;  /* 0x0000080001117983 */ /* 0x000ea80000100800 */
[----:B------:R-:W2:Y:S04]  /*2760*/  LDL R18, [R1+0xc] ;  /* 0x00000c0001127983 */ /* 0x000ea80000100800 */
[----:B-1----:R-:W2:Y:S04]  /*2770*/  LDL R19, [R1+0x10] ;  /* 0x0000100001137983 */ /* 0x002ea80000100800 */
[----:B---3--:R-:W2:Y:S04]  /*2780*/  LDL R22, [R1+0x1c] ;  /* 0x00001c0001167983 */ /* 0x008ea80000100800 */
[----:B------:R-:W2:Y:S04]  /*2790*/  LDL R23, [R1+0x20] ;  /* 0x0000200001177983 */ /* 0x000ea80000100800 */
[----:B0-----:R-:W2:Y:S04]  /*27a0*/  LDL R24, [R1+0x24] ;  /* 0x0000240001187983 */ /* 0x001ea80000100800 */
        /* <DEDUP_REMOVED lines=13> */
        .type           $_Z10draw_scenePijPfPjiiS0_$_Z18triangle_collisionPfS_S_S_S_,@function
        .size           $_Z10draw_scenePijPfPjiiS0_$_Z18triangle_collisionPfS_S_S_S_,($__internal_0_$__cuda_sm20_sqrt_rn_f32_slowpath - $_Z10draw_scenePijPfPjiiS0_$_Z18triangle_collisionPfS_S_S_S_)
$_Z10draw_scenePijPfPjiiS0_$_Z18triangle_collisionPfS_S_S_S_:
        /* <DEDUP_REMOVED lines=56> */
[C---:B------:R-:W-:Y:S01]  /*2c00*/  R2UR UR7, R45.reuse ;  /* 0x000000002d0772ca */ /* 0x040fe200000e0000 */
[----:B------:R-:W4:Y:S01]  /*2c10*/  LD.E R0, desc[UR4][R30.64+0x18] ;  /* 0x000018041e007980 */ /* 0x000f22000c101900 */
[----:B------:R-:W-:Y:S02]  /*2c20*/  R2UR UR16, R44 ;  /* 0x000000002c1072ca */ /* 0x000fe400000e0000 */
[----:B------:R-:W-:Y:S01]  /*2c30*/  R2UR UR17, R45 ;  /* 0x000000002d1172ca */ /* 0x000fe200000e0000 */
[----:B------:R-:W5:Y:S04]  /*2c40*/  LD.E R2, desc[UR8][R30.64+0x1c] ;  /* 0x00001c081e027980 */ /* 0x000f68000c101900 */
[----:B------:R-:W4:Y:S04]  /*2c50*/  LD.E R10, desc[UR20][R30.64+0x2c] ;  /* 0x00002c141e0a7980 */ /* 0x000f28000c101900 */
[----:B------:R-:W4:Y:S04]  /*2c60*/  LD.E R3, desc[UR6][R30.64+0xc] ;  /* 0x00000c061e037980 */ /* 0x000f28000c101900 */
[----:B------:R-:W4:Y:S01]  /*2c70*/  LD.E R6, desc[UR16][R30.64+0x24] ;  /* 0x000024101e067980 */ /* 0x000f22000c101900 */
[----:B------:R-:W-:Y:S01]  /*2c80*/  BSSY.RECONVERGENT B6, `(.L_x_44) ;  /* 0x000001d000067945 */ /* 0x000fe20003800200 */
[----:B--2---:R-:W-:Y:S01]  /*2c90*/  FADD R9, -R5, R8 ;  /* 0x0000000805097221 */ /* 0x004fe20000000100 */
[----:B---3--:R-:W-:Y:S01]  /*2ca0*/  FADD R4, R4, -R7 ;  /* 0x8000000704047221 */ /* 0x008fe20000000000 */
[----:B-----5:R-:W-:-:S03]  /*2cb0*/  FADD R2, R2, -R5 ;  /* 0x8000000502027221 */ /* 0x020fc60000000000 */
[----:B------:R-:W-:Y:S01]  /*2cc0*/  FMUL R5, R4, R9 ;  /* 0x0000000904057220 */ /* 0x000fe20000400000 */
[----:B----4-:R-:W-:Y:S01]  /*2cd0*/  FADD R7, -R7, R10 ;  /* 0x0000000a07077221 */ /* 0x010fe20000000100 */
[----:B------:R-:W-:-:S03]  /*2ce0*/  FADD R0, R0, -R3 ;  /* 0x8000000300007221 */ /* 0x000fc60000000000 */
[-C--:B------:R-:W-:Y:S01]  /*2cf0*/  FFMA R18, R2, R7.reuse, -R5 ;  /* 0x0000000702127223 */ /* 0x080fe20000000805 */
[----:B------:R-:W-:Y:S01]  /*2d00*/  FADD R3, -R3, R6 ;  /* 0x0000000603037221 */ /* 0x000fe20000000100 */
[----:B------:R-:W-:-:S03]  /*2d10*/  FMUL R17, R0, R7 ;  /* 0x0000000700117220 */ /* 0x000fc60000400000 */
[-C--:B------:R-:W-:Y:S01]  /*2d20*/  FMUL R5, R2, R3.reuse ;  /* 0x0000000302057220 */ /* 0x080fe20000400000 */
[----:B------:R-:W-:Y:S01]  /*2d30*/  FFMA R17, R4, R3, -R17 ;  /* 0x0000000304117223 */ /* 0x000fe20000000811 */
[----:B------:R-:W-:Y:S02]  /*2d40*/  FFMA R4, R18, R18, RZ ;  /* 0x0000001212047223 */ /* 0x000fe400000000ff */
[----:B------:R-:W-:Y:S02]  /*2d50*/  FFMA R2, R0, R9, -R5 ;  /* 0x0000000900027223 */ /* 0x000fe40000000805 */
[----:B------:R-:W-:-:S04]  /*2d60*/  FFMA R3, R17, R17, R4 ;  /* 0x0000001111037223 */ /* 0x000fc80000000004 */
[----:B------:R-:W-:-:S04]  /*2d70*/  FFMA R4, R2, R2, R3 ;  /* 0x0000000202047223 */ /* 0x000fc80000000003 */
[----:B------:R-:W-:Y:S01]  /*2d80*/  VIADD R0, R4, 0xf3000000 ;  /* 0xf300000004007836 */ /* 0x000fe20000000000 */
[----:B------:R2:W3:Y:S04]  /*2d90*/  MUFU.RSQ R5, R4 ;  /* 0x0000000400057308 */ /* 0x0004e80000001400 */
[----:B------:R-:W-:-:S13]  /*2da0*/  ISETP.GT.U32.AND P0, PT, R0, 0x727fffff, PT ;  /* 0x727fffff0000780c */ /* 0x000fda0003f04070 */
[----:B0123--:R-:W-:Y:S05]  /*2db0*/  @!P0 BRA `(.L_x_45) ;  /* 0x0000000000148947 */ /* 0x00ffea0003800000 */
[----:B------:R-:W-:Y:S01]  /*2dc0*/  HFMA2 R21, -RZ, RZ, 0, 0 ;  /* 0x00000000ff157431 */ /* 0x000fe200000001ff */
[----:B------:R-:W-:-:S07]  /*2dd0*/  MOV R20, 0x2df0 ;  /* 0x00002df000147802 */ /* 0x000fce0000000f00 */
[----:B------:R-:W-:Y:S05]  /*2de0*/  CALL.REL.NOINC `($__internal_0_$__cuda_sm20_sqrt_rn_f32_slowpath) ;  /* 0x0000001800107944 */ /* 0x000fea0003c00000 */
[----:B------:R-:W-:Y:S01]  /*2df0*/  IMAD.MOV.U32 R16, RZ, RZ, R4 ;  /* 0x000000ffff107224 */ /* 0x000fe200078e0004 */
[----:B------:R-:W-:Y:S06]  /*2e00*/  BRA `(.L_x_46) ;  /* 0x0000000000107947 */ /* 0x000fec0003800000 */
.L_x_45:
[----:B------:R-:W-:Y:S01]  /*2e10*/  FMUL.FTZ R3, R4, R5 ;  /* 0x0000000504037220 */ /* 0x000fe20000410000 */
[----:B------:R-:W-:-:S03]  /*2e20*/  FMUL.FTZ R16, R5, 0.5 ;  /* 0x3f00000005107820 */ /* 0x000fc60000410000 */
[----:B------:R-:W-:-:S04]  /*2e30*/  FFMA R4, -R3, R3, R4 ;  /* 0x0000000303047223 */ /* 0x000fc80000000104 */
[----:B------:R-:W-:-:S07]  /*2e40*/  FFMA R16, R4, R16, R3 ;  /* 0x0000001004107223 */ /* 0x000fce0000000003 */
.L_x_46:
[----:B------:R-:W-:Y:S05]  /*2e50*/  BSYNC.RECONVERGENT B6 ;  /* 0x0000000000067941 */ /* 0x000fea0003800200 */
.L_x_44:
        /* <DEDUP_REMOVED lines=13> */
[----:B------:R-:W-:Y:S05]  /*2f30*/  CALL.REL.NOINC `($__internal_1_$__cuda_sm3x_div_rn_noftz_f32_slowpath) ;  /* 0x0000001800287944 */ /* 0x000fea0003c00000 */
[----:B------:R-:W-:-:S07]  /*2f40*/  IMAD.MOV.U32 R19, RZ, RZ, R4 ;  /* 0x000000ffff137224 */ /* 0x000fce00078e0004 */
.L_x_48:
[----:B------:R-:W-:Y:S05]  /*2f50*/  BSYNC.RECONVERGENT B6 ;  /* 0x0000000000067941 */ /* 0x000fea0003800200 */
.L_x_47:
        /* <DEDUP_REMOVED lines=12> */
[----:B------:R-:W-:Y:S01]  /*3020*/  MOV R4, R17 ;  /* 0x0000001100047202 */ /* 0x000fe20000000f00 */
[----:B------:R-:W-:Y:S01]  /*3030*/  IMAD.MOV.U32 R21, RZ, RZ, 0x0 ;  /* 0x00000000ff157424 */ /* 0x000fe200078e00ff */
[----:B------:R-:W-:Y:S02]  /*3040*/  MOV R5, R16 ;  /* 0x0000001000057202 */ /* 0x000fe40000000f00 */
[----:B------:R-:W-:-:S07]  /*3050*/  MOV R20, 0x3070 ;  /* 0x0000307000147802 */ /* 0x000fce0000000f00 */
[----:B------:R-:W-:Y:S05]  /*3060*/  CALL.REL.NOINC `($__internal_1_$__cuda_sm3x_div_rn_noftz_f32_slowpath) ;  /* 0x0000001400dc7944 */ /* 0x000fea0003c00000 */
[----:B------:R-:W-:-:S07]  /*3070*/  MOV R18, R4 ;  /* 0x0000000400127202 */ /* 0x000fce0000000f00 */
.L_x_50:
[----:B------:R-:W-:Y:S05]  /*3080*/  BSYNC.RECONVERGENT B6 ;  /* 0x0000000000067941 */ /* 0x000fea0003800200 */
.L_x_49:
        /* <DEDUP_REMOVED lines=17> */
[----:B------:R-:W-:-:S07]  /*31a0*/  MOV R17, R4 ;  /* 0x0000000400117202 */ /* 0x000fce0000000f00 */
.L_x_52:
[----:B------:R-:W-:Y:S05]  /*31b0*/  BSYNC.RECONVERGENT B6 ;  /* 0x0000000000067941 */ /* 0x000fea0003800200 */
.L_x_51:
[C---:B------:R-:W-:Y:S02]  /*31c0*/  R2UR UR4, R44.reuse ;  /* 0x000000002c0472ca */ /* 0x040fe400000e0000 */
[C---:B------:R-:W-:Y:S02]  /*31d0*/  R2UR UR5, R45.reuse ;  /* 0x000000002d0572ca */ /* 0x040fe400000e0000 */
[C---:B------:R-:W-:Y:S02]  /*31e0*/  R2UR UR8, R44.reuse ;  /* 0x000000002c0872ca */ /* 0x040fe400000e0000 */
[C---:B------:R-:W-:Y:S02]  /*31f0*/  R2UR UR9, R45.reuse ;  /* 0x000000002d0972ca */ /* 0x040fe400000e0000 */
[----:B------:R-:W-:Y:S02]  /*3200*/  R2UR UR6, R44 ;  /* 0x000000002c0672ca */ /* 0x000fe400000e0000 */
[----:B------:R-:W-:-:S02]  /*3210*/  R2UR UR7, R45 ;  /* 0x000000002d0772ca */ /* 0x000fc400000e0000 */
[----:B------:R-:W-:Y:S02]  /*3220*/  R2UR UR10, R44 ;  /* 0x000000002c0a72ca */ /* 0x000fe400000e0000 */
[----:B------:R-:W-:Y:S01]  /*3230*/  R2UR UR11, R45 ;  /* 0x000000002d0b72ca */ /* 0x000fe200000e0000 */
[----:B------:R0:W-:Y:S04]  /*3240*/  ST.E desc[UR4][R22.64+0x8], R17 ;  /* 0x0000081116007985 */ /* 0x0001e8000c101904 */
[----:B------:R-:W2:Y:S04]  /*3250*/  LD.E R3, desc[UR8][R24.64+0x4] ;  /* 0x0000040818037980 */ /* 0x000ea8000c101900 */
[----:B------:R-:W3:Y:S04]  /*3260*/  LD.E R16, desc[UR6][R24.64] ;  /* 0x0000000618107980 */ /* 0x000ee8000c101900 */
[----:B------:R-:W4:Y:S01]  /*3270*/  LD.E R5, desc[UR10][R24.64+0x8] ;  /* 0x0000080a18057980 */ /* 0x000f22000c101900 */
[----:B------:R-:W-:Y:S01]  /*3280*/  UMOV UR4, 0xd2f1a9fc ;  /* 0xd2f1a9fc00047882 */ /* 0x000fe20000000000 */
[----:B------:R-:W-:Y:S01]  /*3290*/  UMOV UR5, 0x3f50624d ;  /* 0x3f50624d00057882 */ /* 0x000fe20000000000 */
[----:B------:R-:W-:Y:S01]  /*32a0*/  BSSY.RECONVERGENT B7, `(.L_x_53) ;  /* 0x000011c000077945 */ /* 0x000fe20003800200 */
[----:B--2---:R-:W-:-:S04]  /*32b0*/  FMUL R3, R3, R18 ;  /* 0x0000001203037220 */ /* 0x004fc80000400000 */
[----:B---3--:R-:W-:-:S04]  /*32c0*/  FFMA R0, R16, R19, R3 ;  /* 0x0000001310007223 */ /* 0x008fc80000000003 */
[----:B----4-:R-:W-:-:S04]  /*32d0*/  FFMA R5, R5, R17, R0 ;  /* 0x0000001105057223 */ /* 0x010fc80000000000 */
[----:B------:R-:W1:Y:S02]  /*32e0*/  F2F.F64.F32 R2, |R5| ;  /* 0x4000000500027310 */ /* 0x000e640000201800 */
[----:B-1----:R-:W-:-:S14]  /*32f0*/  DSETP.GEU.AND P0, PT, R2, UR4, PT ;  /* 0x0000000402007e2a */ /* 0x002fdc000bf0e000 */
[----:B0-----:R-:W-:Y:S05]  /*3300*/  @!P0 BRA `(.L_x_54) ;  /* 0x0000001000508947 */ /* 0x001fea0003800000 */
        /* <DEDUP_REMOVED lines=33> */
[----:B------:R-:W-:Y:S01]  /*3520*/  IMAD.MOV.U32 R4, RZ, RZ, R0 ;  /* 0x000000ffff047224 */ /* 0x000fe200078e0000 */
[----:B------:R-:W-:Y:S02]  /*3530*/  MOV R20, 0x3560 ;  /* 0x0000356000147802 */ /* 0x000fe40000000f00 */
[----:B------:R-:W-:-:S07]  /*3540*/  MOV R21, 0x0 ;  /* 0x0000000000157802 */ /* 0x000fce0000000f00 */
[----:B------:R-:W-:Y:S05]  /*3550*/  CALL.REL.NOINC `($__internal_1_$__cuda_sm3x_div_rn_noftz_f32_slowpath) ;  /* 0x0000001000a07944 */ /* 0x000fea0003c00000 */
.L_x_56:
[----:B------:R-:W-:Y:S05]  /*3560*/  BSYNC.RECONVERGENT B6 ;  /* 0x0000000000067941 */ /* 0x000fea0003800200 */
.L_x_55:
[----:B------:R-:W-:Y:S01]  /*3570*/  R2UR UR4, R44 ;  /* 0x000000002c0472ca */ /* 0x000fe200000e0000 */
        /* <DEDUP_REMOVED lines=12> */
[----:B------:R-:W2:Y:S01]  /*3640*/  LD.E R0, desc[UR8][R26.64+0x8] ;  /* 0x000008081a007980 */ /* 0x000ea2000c101900 */
[----:B0-----:R-:W0:Y:S01]  /*3650*/  F2F.F64.F32 R2, R4 ;  /* 0x0000000400027310 */ /* 0x001e220000201800 */
[----:B------:R-:W-:-:S02]  /*3660*/  FSETP.GEU.AND P0, PT, R4, 100000000, PT ;  /* 0x4cbebc200400780b */ /* 0x000fc40003f0e000 */
[----:B------:R-:W-:Y:S02]  /*3670*/  R2UR UR10, R44 ;  /* 0x000000002c0a72ca */ /* 0x000fe400000e0000 */
[----:B------:R-:W-:Y:S01]  /*3680*/  R2UR UR11, R45 ;  /* 0x000000002d0b72ca */ /* 0x000fe200000e0000 */
[----:B--2---:R-:W-:-:S05]  /*3690*/  FFMA R7, R7, R4, R0 ;  /* 0x0000000407077223 */ /* 0x004fca0000000000 */
[----:B------:R1:W-:Y:S01]  /*36a0*/  ST.E desc[UR4][R38.64+0x8], R7 ;  /* 0x0000080726007985 */ /* 0x0003e2000c101904 */
[----:B------:R-:W-:Y:S01]  /*36b0*/  UMOV UR4, 0xd2f1a9fc ;  /* 0xd2f1a9fc00047882 */ /* 0x000fe20000000000 */
[----:B------:R-:W-:Y:S02]  /*36c0*/  UMOV UR5, 0x3f50624d ;  /* 0x3f50624d00057882 */ /* 0x000fe40000000000 */
[----:B0-----:R-:W-:Y:S01]  /*36d0*/  DSETP.LEU.OR P0, PT, R2, UR4, P0 ;  /* 0x0000000402007e2a */ /* 0x001fe2000870b400 */
[----:B------:R1:W-:Y:S04]  /*36e0*/  ST.E desc[UR6][R22.64], R19 ;  /* 0x0000001316007985 */ /* 0x0003e8000c101906 */
[----:B------:R1:W-:Y:S04]  /*36f0*/  ST.E desc[UR8][R22.64+0x4], R18 ;  /* 0x0000041216007985 */ /* 0x0003e8000c101908 */
[----:B------:R1:W-:Y:S05]  /*3700*/  ST.E desc[UR10][R22.64+0x8], R17 ;  /* 0x0000081116007985 */ /* 0x0003ea000c10190a */
[----:B------:R-:W-:Y:S05]  /*3710*/  @P0 BRA `(.L_x_54) ;  /* 0x0000000c004c0947 */ /* 0x000fea0003800000 */
        /* <DEDUP_REMOVED lines=11> */
[----:B-1----:R-:W3:Y:S01]  /*37d0*/  LD.E R18, desc[UR12][R30.64+0x20] ;  /* 0x0000200c1e127980 */ /* 0x002ee2000c101900 */
[C---:B------:R-:W-:Y:S02]  /*37e0*/  R2UR UR6, R44.reuse ;  /* 0x000000002c0672ca */ /* 0x040fe400000e0000 */
[----:B------:R-:W-:Y:S01]  /*37f0*/  R2UR UR7, R45 ;  /* 0x000000002d0772ca */ /* 0x000fe200000e0000 */
[----:B------:R-:W3:Y:S01]  /*3800*/  LD.E R27, desc[UR14][R30.64+0x14] ;  /* 0x0000140e1e1b7980 */ /* 0x000ee2000c101900 */
[----:B------:R-:W-:-:S02]  /*3810*/  R2UR UR20, R44 ;  /* 0x000000002c1472ca */ /* 0x000fc400000e0000 */
[C---:B------:R-:W-:Y:S01]  /*3820*/  R2UR UR21, R45.reuse ;  /* 0x000000002d1572ca */ /* 0x040fe200000e0000 */
[----:B------:R-:W2:Y:S01]  /*3830*/  LD.E R16, desc[UR18][R30.64+0x28] ;  /* 0x000028121e107980 */ /* 0x000ea2000c101900 */
[C---:B------:R-:W-:Y:S02]  /*3840*/  R2UR UR8, R44.reuse ;  /* 0x000000002c0872ca */ /* 0x040fe400000e0000 */
[C---:B------:R-:W-:Y:S01]  /*3850*/  R2UR UR9, R45.reuse ;  /* 0x000000002d0972ca */ /* 0x040fe200000e0000 */
[----:B------:R-:W4:Y:S01]  /*3860*/  LD.E R24, desc[UR4][R30.64+0x18] ;  /* 0x000018041e187980 */ /* 0x000f22000c101900 */
[----:B------:R-:W-:Y:S02]  /*3870*/  R2UR UR16, R44 ;  /* 0x000000002c1072ca */ /* 0x000fe400000e0000 */
[----:B------:R-:W-:Y:S01]  /*3880*/  R2UR UR17, R45 ;  /* 0x000000002d1172ca */ /* 0x000fe200000e0000 */
[----:B------:R-:W4:Y:S04]  /*3890*/  LD.E R29, desc[UR6][R30.64+0xc] ;  /* 0x00000c061e1d7980 */ /* 0x000f28000c101900 */
[----:B------:R-:W5:Y:S04]  /*38a0*/  LD.E R2, desc[UR20][R30.64+0x2c] ;  /* 0x00002c141e027980 */ /* 0x000f68000c101900 */
[----:B------:R-:W5:Y:S04]  /*38b0*/  LD.E R22, desc[UR8][R30.64+0x1c] ;  /* 0x00001c081e167980 */ /* 0x000f68000c101900 */
[----:B------:R0:W5:Y:S01]  /*38c0*/  LD.E R17, desc[UR16][R30.64+0x24] ;  /* 0x000024101e117980 */ /* 0x000162000c101900 */
[----:B------:R-:W-:Y:S01]  /*38d0*/  BSSY.RECONVERGENT B6, `(.L_x_57) ;  /* 0x000001e000067945 */ /* 0x000fe20003800200 */
[----:B0-----:R-:W-:-:S02]  /*38e0*/  IMAD.MOV.U32 R31, RZ, RZ, R4 ;  /* 0x000000ffff1f7224 */ /* 0x001fc400078e0004 */
[----:B---3--:R-:W-:Y:S01]  /*38f0*/  FADD R6, R18, -R27 ;  /* 0x8000001b12067221 */ /* 0x008fe20000000000 */
[----:B--2---:R-:W-:-:S04]  /*3900*/  FADD R8, -R28, R16 ;  /* 0x000000101c087221 */ /* 0x004fc80000000100 */
[----:B------:R-:W-:Y:S01]  /*3910*/  FMUL R10, R6, R8 ;  /* 0x00000008060a7220 */ /* 0x000fe20000400000 */
[----:B----4-:R-:W-:Y:S01]  /*3920*/  FADD R3, R24, -R29 ;  /* 0x8000001d18037221 */ /* 0x010fe20000000000 */
[----:B-----5:R-:W-:Y:S01]  /*3930*/  FADD R0, -R27, R2 ;  /* 0x000000021b007221 */ /* 0x020fe20000000100 */
[----:B------:R-:W-:-:S03]  /*3940*/  FADD R5, R22, -R28 ;  /* 0x8000001c16057221 */ /* 0x000fc60000000000 */
[-C--:B------:R-:W-:Y:S01]  /*3950*/  FMUL R9, R3, R0.reuse ;  /* 0x0000000003097220 */ /* 0x080fe20000400000 */
[----:B------:R-:W-:Y:S01]  /*3960*/  FADD R7, -R29, R17 ;  /* 0x000000111d077221 */ /* 0x000fe20000000100 */
[----:B------:R-:W-:-:S03]  /*3970*/  FFMA R0, R5, R0, -R10 ;  /* 0x0000000005007223 */ /* 0x000fc6000000080a */
[-C--:B------:R-:W-:Y:S01]  /*3980*/  FMUL R10, R5, R7.reuse ;  /* 0x00000007050a7220 */ /* 0x080fe20000400000 */
[----:B------:R-:W-:Y:S01]  /*3990*/  FFMA R9, R6, R7, -R9 ;  /* 0x0000000706097223 */ /* 0x000fe20000000809 */
[----:B------:R-:W-:Y:S02]  /*39a0*/  FFMA R0, R0, R0, RZ ;  /* 0x0000000000007223 */ /* 0x000fe400000000ff */
[----:B------:R-:W-:Y:S02]  /*39b0*/  FFMA R10, R3, R8, -R10 ;  /* 0x00000008030a7223 */ /* 0x000fe4000000080a */
[----:B------:R-:W-:-:S04]  /*39c0*/  FFMA R9, R9, R9, R0 ;  /* 0x0000000909097223 */ /* 0x000fc80000000000 */
[----:B------:R-:W-:-:S05]  /*39d0*/  FFMA R0, R10, R10, R9 ;  /* 0x0000000a0a007223 */ /* 0x000fca0000000009 */
[----:B------:R-:W-:Y:S01]  /*39e0*/  IADD3 R3, PT, PT, R0, -0xd000000, RZ ;  /* 0xf300000000037810 */ /* 0x000fe20007ffe0ff */
[----:B------:R0:W1:Y:S03]  /*39f0*/  MUFU.RSQ R5, R0 ;  /* 0x0000000000057308 */ /* 0x0000660000001400 */
[----:B------:R-:W-:-:S13]  /*3a00*/  ISETP.GT.U32.AND P0, PT, R3, 0x727fffff, PT ;  /* 0x727fffff0300780c */ /* 0x000fda0003f04070 */
[----:B0-----:R-:W-:Y:S05]  /*3a10*/  @!P0 BRA `(.L_x_58) ;  /* 0x0000000000148947 */ /* 0x001fea0003800000 */
[----:B------:R-:W-:Y:S01]  /*3a20*/  HFMA2 R21, -RZ, RZ, 0, 0 ;  /* 0x00000000ff157431 */ /* 0x000fe200000001ff */
[----:B------:R-:W-:Y:S02]  /*3a30*/  MOV R4, R0 ;  /* 0x0000000000047202 */ /* 0x000fe40000000f00 */
[----:B------:R-:W-:-:S07]  /*3a40*/  MOV R20, 0x3a60 ;  /* 0x00003a6000147802 */ /* 0x000fce0000000f00 */
[----:B-1----:R-:W-:Y:S05]  /*3a50*/  CALL.REL.NOINC `($__internal_0_$__cuda_sm20_sqrt_rn_f32_slowpath) ;  /* 0x0000000800f47944 */ /* 0x002fea0003c00000 */
[----:B------:R-:W-:Y:S05]  /*3a60*/  BRA `(.L_x_59) ;  /* 0x0000000000107947 */ /* 0x000fea0003800000 */
.L_x_58:
[----:B-1----:R-:W-:Y:S01]  /*3a70*/  FMUL.FTZ R3, R0, R5 ;  /* 0x0000000500037220 */ /* 0x002fe20000410000 */
[----:B------:R-:W-:-:S03]  /*3a80*/  FMUL.FTZ R4, R5, 0.5 ;  /* 0x3f00000005047820 */ /* 0x000fc60000410000 */
[----:B------:R-:W-:-:S04]  /*3a90*/  FFMA R0, -R3, R3, R0 ;  /* 0x0000000303007223 */ /* 0x000fc80000000100 */
[----:B------:R-:W-:-:S07]  /*3aa0*/  FFMA R4, R0, R4, R3 ;  /* 0x0000000400047223 */ /* 0x000fce0000000003 */
.L_x_59:
[----:B------:R-:W-:Y:S05]  /*3ab0*/  BSYNC.RECONVERGENT B6 ;  /* 0x0000000000067941 */ /* 0x000fea0003800200 */
.L_x_57:
[C---:B------:R-:W-:Y:S02]  /*3ac0*/  R2UR UR6, R44.reuse ;  /* 0x000000002c0672ca */ /* 0x040fe400000e0000 */
[C---:B------:R-:W-:Y:S02]  /*3ad0*/  R2UR UR7, R45.reuse ;  /* 0x000000002d0772ca */ /* 0x040fe400000e0000 */
[C---:B------:R-:W-:Y:S02]  /*3ae0*/  R2UR UR8, R44.reuse ;  /* 0x000000002c0872ca */ /* 0x040fe400000e0000 */
[C---:B------:R-:W-:Y:S02]  /*3af0*/  R2UR UR9, R45.reuse ;  /* 0x000000002d0972ca */ /* 0x040fe400000e0000 */
[----:B------:R-:W-:Y:S02]  /*3b00*/  R2UR UR4, R44 ;  /* 0x000000002c0472ca */ /* 0x000fe400000e0000 */
[----:B------:R-:W-:-:S05]  /*3b10*/  R2UR UR5, R45 ;  /* 0x000000002d0572ca */ /* 0x000fca00000e0000 */
[----:B------:R-:W2:Y:S04]  /*3b20*/  LD.E R23, desc[UR6][R38.64+0x4] ;  /* 0x0000040626177980 */ /* 0x000ea8000c101900 */
[----:B------:R-:W3:Y:S04]  /*3b30*/  LD.E R19, desc[UR8][R38.64+0x8] ;  /* 0x0000080826137980 */ /* 0x000ee8000c101900 */
[----:B------:R-:W4:Y:S01]  /*3b40*/  LD.E R25, desc[UR4][R38.64] ;  /* 0x0000000426197980 */ /* 0x000f22000c101900 */
[----:B------:R-:W-:Y:S01]  /*3b50*/  BSSY.RECONVERGENT B6, `(.L_x_60) ;  /* 0x000001e000067945 */ /* 0x000fe20003800200 */
[----:B------:R-:W-:Y:S01]  /*3b60*/  FMUL R26, R4, 0.5 ;  /* 0x3f000000041a7820 */ /* 0x000fe20000400000 */
[--C-:B--2---:R-:W-:Y:S01]  /*3b70*/  FADD R16, R16, -R23.reuse ;  /* 0x8000001710107221 */ /* 0x104fe20000000000 */
[----:B------:R-:W-:Y:S01]  /*3b80*/  FADD R22, R22, -R23 ;  /* 0x8000001716167221 */ /* 0x000fe20000000000 */
[--C-:B---3--:R-:W-:Y:S01]  /*3b90*/  FADD R18, R18, -R19.reuse ;  /* 0x8000001312127221 */ /* 0x108fe20000000000 */
[----:B------:R-:W-:Y:S01]  /*3ba0*/  FADD R2, R2, -R19 ;  /* 0x8000001302027221 */ /* 0x000fe20000000000 */
[----:B----4-:R-:W-:-:S02]  /*3bb0*/  FADD R24, R24, -R25 ;  /* 0x8000001918187221 */ /* 0x010fc40000000000 */
[----:B------:R-:W-:Y:S01]  /*3bc0*/  FMUL R3, R18, R16 ;  /* 0x0000001012037220 */ /* 0x000fe20000400000 */
[----:B------:R-:W-:Y:S01]  /*3bd0*/  FADD R17, R17, -R25 ;  /* 0x8000001911117221 */ /* 0x000fe20000000000 */
[-C--:B------:R-:W-:Y:S02]  /*3be0*/  FMUL R5, R24, R2.reuse ;  /* 0x0000000218057220 */ /* 0x080fe40000400000 */
[C---:B------:R-:W-:Y:S01]  /*3bf0*/  FFMA R0, R22.reuse, R2, -R3 ;  /* 0x0000000216007223 */ /* 0x040fe20000000803 */
[-C--:B------:R-:W-:Y:S01]  /*3c00*/  FMUL R3, R22, R17.reuse ;  /* 0x0000001116037220 */ /* 0x080fe20000400000 */
[----:B------:R-:W-:Y:S02]  /*3c10*/  FFMA R5, R18, R17, -R5 ;  /* 0x0000001112057223 */ /* 0x000fe40000000805 */
[----:B------:R-:W-:Y:S01]  /*3c20*/  FFMA R0, R0, R0, RZ ;  /* 0x0000000000007223 */ /* 0x000fe200000000ff */
[----:B------:R-:W-:-:S03]  /*3c30*/  FFMA R3, R24, R16, -R3 ;  /* 0x0000001018037223 */ /* 0x000fc60000000803 */
[----:B------:R-:W-:-:S04]  /*3c40*/  FFMA R0, R5, R5, R0 ;  /* 0x0000000505007223 */ /* 0x000fc80000000000 */
[----:B------:R-:W-:-:S04]  /*3c50*/  FFMA R0, R3, R3, R0 ;  /* 0x0000000303007223 */ /* 0x000fc80000000000 */
[----:B------:R-:W-:Y:S01]  /*3c60*/  VIADD R3, R0, 0xf3000000 ;  /* 0xf300000000037836 */ /* 0x000fe20000000000 */
[----:B------:R0:W1:Y:S04]  /*3c70*/  MUFU.RSQ R5, R0 ;  /* 0x0000000000057308 */ /* 0x0000680000001400 */
[----:B------:R-:W-:-:S13]  /*3c80*/  ISETP.GT.U32.AND P0, PT, R3, 0x727fffff, PT ;  /* 0x727fffff0300780c */ /* 0x000fda0003f04070 */
[----:B01----:R-:W-:Y:S05]  /*3c90*/  @!P0 BRA `(.L_x_61) ;  /* 0x0000000000148947 */ /* 0x003fea0003800000 */
[----:B------:R-:W-:Y:S01]  /*3ca0*/  HFMA2 R21, -RZ, RZ, 0, 0 ;  /* 0x00000000ff157431 */ /* 0x000fe200000001ff */
[----:B------:R-:W-:Y:S02]  /*3cb0*/  MOV R4, R0 ;  /* 0x0000000000047202 */ /* 0x000fe40000000f00 */
[----:B------:R-:W-:-:S07]  /*3cc0*/  MOV R20, 0x3ce0 ;  /* 0x00003ce000147802 */ /* 0x000fce0000000f00 */
[----:B------:R-:W-:Y:S05]  /*3cd0*/  CALL.REL.NOINC `($__internal_0_$__cuda_sm20_sqrt_rn_f32_slowpath) ;  /* 0x0000000800547944 */ /* 0x000fea0003c00000 */
[----:B------:R-:W-:Y:S05]  /*3ce0*/  BRA `(.L_x_62) ;  /* 0x0000000000107947 */ /* 0x000fea0003800000 */
.L_x_61:
[----:B------:R-:W-:Y:S01]  /*3cf0*/  FMUL.FTZ R3, R0, R5 ;  /* 0x0000000500037220 */ /* 0x000fe20000410000 */
[----:B------:R-:W-:-:S03]  /*3d00*/  FMUL.FTZ R4, R5, 0.5 ;  /* 0x3f00000005047820 */ /* 0x000fc60000410000 */
[----:B------:R-:W-:-:S04]  /*3d10*/  FFMA R0, -R3, R3, R0 ;  /* 0x0000000303007223 */ /* 0x000fc80000000100 */
[----:B------:R-:W-:-:S07]  /*3d20*/  FFMA R4, R0, R4, R3 ;  /* 0x0000000400047223 */ /* 0x000fce0000000003 */
.L_x_62:
[----:B------:R-:W-:Y:S05]  /*3d30*/  BSYNC.RECONVERGENT B6 ;  /* 0x0000000000067941 */ /* 0x000fea0003800200 */
.L_x_60:
[----:B------:R-:W0:Y:S01]  /*3d40*/  MUFU.RCP R3, R26 ;  /* 0x0000001a00037308 */ /* 0x000e220000001000 */
[----:B------:R-:W-:Y:S01]  /*3d50*/  FMUL R4, R4, 0.5 ;  /* 0x3f00000004047820 */ /* 0x000fe20000400000 */
[----:B------:R-:W-:Y:S06]  /*3d60*/  BSSY.RECONVERGENT B6, `(.L_x_63) ;  /* 0x000000d000067945 */ /* 0x000fec0003800200 */
[----:B------:R-:W1:Y:S01]  /*3d70*/  FCHK P0, R4, R26 ;  /* 0x0000001a04007302 */ /* 0x000e620000000000 */
[----:B0-----:R-:W-:-:S04]  /*3d80*/  FFMA R0, -R26, R3, 1 ;  /* 0x3f8000001a007423 */ /* 0x001fc80000000103 */
[----:B------:R-:W-:-:S04]  /*3d90*/  FFMA R3, R3, R0, R3 ;  /* 0x0000000003037223 */ /* 0x000fc80000000003 */
[----:B------:R-:W-:-:S04]  /*3da0*/  FFMA R30, R4, R3, RZ ;  /* 0x00000003041e7223 */ /* 0x000fc800000000ff */
[----:B------:R-:W-:-:S04]  /*3db0*/  FFMA R0, -R26, R30, R4 ;  /* 0x0000001e1a007223 */ /* 0x000fc80000000104 */
[----:B------:R-:W-:Y:S01]  /*3dc0*/  FFMA R30, R3, R0, R30 ;  /* 0x00000000031e7223 */ /* 0x000fe2000000001e */
[----:B-1----:R-:W-:Y:S06]  /*3dd0*/  @!P0 BRA `(.L_x_64) ;  /* 0x0000000000148947 */ /* 0x002fec0003800000 */
[----:B------:R-:W-:Y:S01]  /*3de0*/  IMAD.MOV.U32 R5, RZ, RZ, R26 ;  /* 0x000000ffff057224 */ /* 0x000fe200078e001a */
[----:B------:R-:W-:Y:S02]  /*3df0*/  MOV R20, 0x3e20 ;  /* 0x00003e2000147802 */ /* 0x000fe40000000f00 */
[----:B------:R-:W-:-:S07]  /*3e00*/  MOV R21, 0x0 ;  /* 0x0000000000157802 */ /* 0x000fce0000000f00 */
[----:B------:R-:W-:Y:S05]  /*3e10*/  CALL.REL.NOINC `($__internal_1_$__cuda_sm3x_div_rn_noftz_f32_slowpath) ;  /* 0x0000000800707944 */ /* 0x000fea0003c00000 */
[----:B------:R-:W-:-:S07]  /*3e20*/  MOV R30, R4 ;  /* 0x00000004001e7202 */ /* 0x000fce0000000f00 */
.L_x_64:
[----:B------:R-:W-:Y:S05]  /*3e30*/  BSYNC.RECONVERGENT B6 ;  /* 0x0000000000067941 */ /* 0x000fea0003800200 */
.L_x_63:
[----:B------:R-:W-:Y:S01]  /*3e40*/  FADD R19, R27, -R19 ;  /* 0x800000131b137221 */ /* 0x000fe20000000000 */
[----:B------:R-:W-:Y:S01]  /*3e50*/  FADD R25, R29, -R25 ;  /* 0x800000191d197221 */ /* 0x000fe20000000000 */
[----:B------:R-:W-:Y:S01]  /*3e60*/  FADD R23, R28, -R23 ;  /* 0x800000171c177221 */ /* 0x000fe20000000000 */
[----:B------:R-:W-:Y:S01]  /*3e70*/  BSSY.RECONVERGENT B6, `(.L_x_65) ;  /* 0x0000016000067945 */ /* 0x000fe20003800200 */
[----:B------:R-:W-:Y:S01]  /*3e80*/  FMUL R3, R16, R19 ;  /* 0x0000001310037220 */ /* 0x000fe20000400000 */
[----:B------:R-:W-:-:S03]  /*3e90*/  FMUL R0, R2, R25 ;  /* 0x0000001902007220 */ /* 0x000fc60000400000 */
[-C--:B------:R-:W-:Y:S01]  /*3ea0*/  FFMA R2, R2, R23.reuse, -R3 ;  /* 0x0000001702027223 */ /* 0x080fe20000000803 */
[C---:B------:R-:W-:Y:S01]  /*3eb0*/  FMUL R3, R17.reuse, R23 ;  /* 0x0000001711037220 */ /* 0x040fe20000400000 */
        /* <DEDUP_REMOVED lines=10> */
[----:B------:R-:W-:-:S07]  /*3f60*/  MOV R20, 0x3f80 ;  /* 0x00003f8000147802 */ /* 0x000fce0000000f00 */
[----:B------:R-:W-:Y:S05]  /*3f70*/  CALL.REL.NOINC `($__internal_0_$__cuda_sm20_sqrt_rn_f32_slowpath) ;  /* 0x0000000400ac7944 */ /* 0x000fea0003c00000 */
[----:B------:R-:W-:Y:S05]  /*3f80*/  BRA `(.L_x_67) ;  /* 0x0000000000107947 */ /* 0x000fea0003800000 */
.L_x_66:
[----:B------:R-:W-:Y:S01]  /*3f90*/  FMUL.FTZ R3, R4, R5 ;  /* 0x0000000504037220 */ /* 0x000fe20000410000 */
[----:B------:R-:W-:-:S03]  /*3fa0*/  FMUL.FTZ R0, R5, 0.5 ;  /* 0x3f00000005007820 */ /* 0x000fc60000410000 */
[----:B------:R-:W-:-:S04]  /*3fb0*/  FFMA R4, -R3, R3, R4 ;  /* 0x0000000303047223 */ /* 0x000fc80000000104 */
[----:B------:R-:W-:-:S07]  /*3fc0*/  FFMA R4, R4, R0, R3 ;  /* 0x0000000004047223 */ /* 0x000fce0000000003 */
.L_x_67:
[----:B------:R-:W-:Y:S05]  /*3fd0*/  BSYNC.RECONVERGENT B6 ;  /* 0x0000000000067941 */ /* 0x000fea0003800200 */
.L_x_65:
        /* <DEDUP_REMOVED lines=10> */
[----:B------:R-:W-:Y:S01]  /*4080*/  MOV R5, R26 ;  /* 0x0000001a00057202 */ /* 0x000fe20000000f00 */
[----:B------:R-:W-:Y:S01]  /*4090*/  IMAD.MOV.U32 R21, RZ, RZ, 0x0 ;  /* 0x00000000ff157424 */ /* 0x000fe200078e00ff */
[----:B------:R-:W-:-:S07]  /*40a0*/  MOV R20, 0x40c0 ;  /* 0x000040c000147802 */ /* 0x000fce0000000f00 */
[----:B------:R-:W-:Y:S05]  /*40b0*/  CALL.REL.NOINC `($__internal_1_$__cuda_sm3x_div_rn_noftz_f32_slowpath) ;  /* 0x0000000400c87944 */ /* 0x000fea0003c00000 */
[----:B------:R-:W-:-:S07]  /*40c0*/  MOV R2, R4 ;  /* 0x0000000400027202 */ /* 0x000fce0000000f00 */
.L_x_69:
[----:B------:R-:W-:Y:S05]  /*40d0*/  BSYNC.RECONVERGENT B6 ;  /* 0x0000000000067941 */ /* 0x000fea0003800200 */
.L_x_68:
[----:B------:R-:W-:Y:S01]  /*40e0*/  FMUL R3, R22, R19 ;  /* 0x0000001316037220 */ /* 0x000fe20000400000 */
[C---:B------:R-:W-:Y:S01]  /*40f0*/  FMUL R5, R18.reuse, R25 ;  /* 0x0000001912057220 */ /* 0x040fe20000400000 */
[----:B------:R-:W-:Y:S02]  /*4100*/  BSSY.RECONVERGENT B6, `(.L_x_70) ;  /* 0x0000014000067945 */ /* 0x000fe40003800200 */
[-C--:B------:R-:W-:Y:S01]  /*4110*/  FFMA R18, R18, R23.reuse, -R3 ;  /* 0x0000001712127223 */ /* 0x080fe20000000803 */
[C---:B------:R-:W-:Y:S01]  /*4120*/  FMUL R23, R24.reuse, R23 ;  /* 0x0000001718177220 */ /* 0x040fe20000400000 */
[----:B------:R-:W-:Y:S02]  /*4130*/  FFMA R5, R24, R19, -R5 ;  /* 0x0000001318057223 */ /* 0x000fe40000000805 */
[----:B------:R-:W-:Y:S01]  /*4140*/  FFMA R18, R18, R18, RZ ;  /* 0x0000001212127223 */ /* 0x000fe200000000ff */
[----:B------:R-:W-:-:S03]  /*4150*/  FFMA R23, R22, R25, -R23 ;  /* 0x0000001916177223 */ /* 0x000fc60000000817 */
[----:B------:R-:W-:-:S04]  /*4160*/  FFMA R4, R5, R5, R18 ;  /* 0x0000000505047223 */ /* 0x000fc80000000012 */
        /* <DEDUP_REMOVED lines=8> */
[----:B------:R-:W-:Y:S05]  /*41f0*/  BRA `(.L_x_72) ;  /* 0x0000000000107947 */ /* 0x000fea0003800000 */
.L_x_71:
[----:B------:R-:W-:Y:S01]  /*4200*/  FMUL.FTZ R3, R4, R5 ;  /* 0x0000000504037220 */ /* 0x000fe20000410000 */
[----:B------:R-:W-:-:S03]  /*4210*/  FMUL.FTZ R0, R5, 0.5 ;  /* 0x3f00000005007820 */ /* 0x000fc60000410000 */
[----:B------:R-:W-:-:S04]  /*4220*/  FFMA R4, -R3, R3, R4 ;  /* 0x0000000303047223 */ /* 0x000fc80000000104 */
[----:B------:R-:W-:-:S07]  /*4230*/  FFMA R4, R4, R0, R3 ;  /* 0x0000000004047223 */ /* 0x000fce0000000003 */
.L_x_72:
[----:B------:R-:W-:Y:S05]  /*4240*/  BSYNC.RECONVERGENT B6 ;  /* 0x0000000000067941 */ /* 0x000fea0003800200 */
.L_x_70:
        /* <DEDUP_REMOVED lines=12> */
[----:B------:R-:W-:Y:S02]  /*4310*/  MOV R5, R26 ;  /* 0x0000001a00057202 */ /* 0x000fe40000000f00 */
[----:B------:R-:W-:-:S07]  /*4320*/  MOV R20, 0x4340 ;  /* 0x0000434000147802 */ /* 0x000fce0000000f00 */
[----:B------:R-:W-:Y:S05]  /*4330*/  CALL.REL.NOINC `($__internal_1_$__cuda_sm3x_div_rn_noftz_f32_slowpath) ;  /* 0x0000000400287944 */ /* 0x000fea0003c00000 */
.L_x_74:
[----:B------:R-:W-:Y:S05]  /*4340*/  BSYNC.RECONVERGENT B6 ;  /* 0x0000000000067941 */ /* 0x000fea0003800200 */
.L_x_73:
[----:B------:R-:W-:Y:S01]  /*4350*/  FADD R3, R2, R30 ;  /* 0x0000001e02037221 */ /* 0x000fe20000000000 */
[----:B------:R-:W0:Y:S01]  /*4360*/  F2F.F64.F32 R10, R2 ;  /* 0x00000002000a7310 */ /* 0x000e220000201800 */
[----:B------:R-:W-:Y:S01]  /*4370*/  UMOV UR4, 0xd2f1a9fc ;  /* 0xd2f1a9fc00047882 */ /* 0x000fe20000000000 */
[----:B------:R-:W-:Y:S01]  /*4380*/  UMOV UR5, 0x3f50624d ;  /* 0x3f50624d00057882 */ /* 0x000fe20000000000 */
[----:B------:R-:W-:Y:S01]  /*4390*/  FADD R3, R3, R4 ;  /* 0x0000000403037221 */ /* 0x000fe20000000000 */
[----:B------:R-:W-:Y:S01]  /*43a0*/  UMOV UR6, 0xd2f1a9fc ;  /* 0xd2f1a9fc00067882 */ /* 0x000fe20000000000 */
[----:B------:R-:W-:-:S03]  /*43b0*/  UMOV UR7, 0x3f50624d ;  /* 0x3f50624d00077882 */ /* 0x000fc60000000000 */
[----:B------:R-:W1:Y:S01]  /*43c0*/  F2F.F64.F32 R8, R3 ;  /* 0x0000000300087310 */ /* 0x000e620000201800 */
[----:B0-----:R-:W-:-:S07]  /*43d0*/  DSETP.GT.AND P0, PT, R10, -UR4, PT ;  /* 0x800000040a007e2a */ /* 0x001fce000bf04000 */
[----:B------:R-:W0:Y:S01]  /*43e0*/  F2F.F64.F32 R6, R30 ;  /* 0x0000001e00067310 */ /* 0x000e220000201800 */
[----:B-1----:R-:W-:-:S07]  /*43f0*/  DADD R8, R8, -1 ;  /* 0xbff0000008087429 */ /* 0x002fce0000000000 */
[----:B------:R-:W1:Y:S01]  /*4400*/  F2F.F64.F32 R4, R4 ;  /* 0x0000000400047310 */ /* 0x000e620000201800 */
[----:B0-----:R-:W-:Y:S02]  /*4410*/  DSETP.LEU.OR P0, PT, R6, -UR4, !P0 ;  /* 0x8000000406007e2a */ /* 0x001fe4000c70b400 */
[----:B------:R-:W-:-:S04]  /*4420*/  DSETP.LT.AND P1, PT, |R8|, UR6, PT ;  /* 0x0000000608007e2a */ /* 0x000fc8000bf21200 */
[----:B-1----:R-:W-:-:S14]  /*4430*/  DSETP.LEU.OR P0, PT, R4, -UR4, P0 ;  /* 0x8000000404007e2a */ /* 0x002fdc000870b400 */
[----:B------:R-:W-:Y:S05]  /*4440*/  @!P0 BRA P1, `(.L_x_75) ;  /* 0x0000000000048947 */ /* 0x000fea0000800000 */
.L_x_54:
[----:B------:R-:W-:-:S07]  /*4450*/  MOV R31, 0x4cbebc20 ;  /* 0x4cbebc20001f7802 */ /* 0x000fce0000000f00 */
.L_x_75:
[----:B------:R-:W-:Y:S05]  /*4460*/  BSYNC.RECONVERGENT B7 ;  /* 0x0000000000077941 */ /* 0x000fea0003800200 */
.L_x_53:
[----:B------:R-:W2:Y:S01]  /*4470*/  LDL R20, [R1+0x14] ;  /* 0x0000140001147983 */ /* 0x000ea20000100800 */
[----:B------:R0:W-:Y:S05]  /*4480*/  BMOV.32 B6, R36 ;  /* 0x0000002406007356 */ /* 0x0001ea0000000000 */
[----:B------:R-:W2:Y:S01]  /*4490*/  LDL R21, [R1+0x18] ;  /* 0x0000180001157983 */ /* 0x000ea20000100800 */
[----:B------:R3:W-:Y:S05]  /*44a0*/  BMOV.32 B7, R37 ;  /* 0x0000002507007356 */ /* 0x0007ea0000000000 */
[----:B------:R-:W-:Y:S01]  /*44b0*/  MOV R4, R31 ;  /* 0x0000001f00047202 */ /* 0x000fe20000000f00 */
[----:B------:R-:W2:Y:S04]  /*44c0*/  LDL R2, [R1] ;  /* 0x0000000001027983 */ /* 0x000ea80000100800 */
[----:B------:R-:W2:Y:S04]  /*44d0*/  LDL R16, [R1+0x4] ;  /* 0x0000040001107983 */ /* 0x000ea80000100800 */
        /* <DEDUP_REMOVED lines=13> */
[----:B0-----:R-:W2:Y:S04]  /*45b0*/  LDL R36, [R1+0x44] ;  /* 0x0000440001247983 */ /* 0x001ea80000100800 */
[----:B---3--:R-:W2:Y:S04]  /*45c0*/  LDL R37, [R1+0x48] ;  /* 0x0000480001257983 */ /* 0x008ea80000100800 */
[----:B------:R-:W2:Y:S04]  /*45d0*/  LDL R38, [R1+0x4c] ;  /* 0x00004c0001267983 */ /* 0x000ea80000100800 */
[----:B------:R-:W2:Y:S04]  /*45e0*/  LDL R39, [R1+0x50] ;  /* 0x0000500001277983 */ /* 0x000ea80000100800 */
[----:B------:R-:W2:Y:S04]  /*45f0*/  LDL R44, [R1+0x54] ;  /* 0x00005400012c7983 */ /* 0x000ea80000100800 */
[----:B------:R0:W2:Y:S02]  /*4600*/  LDL R45, [R1+0x58] ;  /* 0x00005800012d7983 */ /* 0x0000a40000100800 */
[----:B0-----:R-:W-:Y:S01]  /*4610*/  VIADD R1, R1, 0x60 ;  /* 0x0000006001017836 */ /* 0x001fe20000000000 */
[----:B--2---:R-:W-:Y:S06]  /*4620*/  RET.REL.NODEC R20 `(_Z10draw_scenePijPfPjiiS0_) ;  /* 0xffffffb814747950 */ /* 0x004fec0003c3ffff */
        .weak           $__internal_0_$__cuda_sm20_sqrt_rn_f32_slowpath
        .type           $__internal_0_$__cuda_sm20_sqrt_rn_f32_slowpath,@function
        .size           $__internal_0_$__cuda_sm20_sqrt_rn_f32_slowpath,($__internal_1_$__cuda_sm3x_div_rn_noftz_f32_slowpath - $__internal_0_$__cuda_sm20_sqrt_rn_f32_slowpath)
$__internal_0_$__cuda_sm20_sqrt_rn_f32_slowpath:
[----:B------:R-:W-:Y:S02]  /*4630*/  IADD3 R1, PT, PT, R1, -0x8, RZ ;  /* 0xfffffff801017810 */ /* 0x000fe40007ffe0ff */
[----:B------:R-:W-:-:S03]  /*4640*/  MOV R0, R4 ;  /* 0x0000000400007202 */ /* 0x000fc60000000f00 */
[----:B------:R0:W-:Y:S01]  /*4650*/  STL [R1], R2 ;  /* 0x0000000201007387 */ /* 0x0001e20000100800 */
[----:B------:R-:W-:Y:S01]  /*4660*/  LOP3.LUT P0, RZ, R0, 0x7fffffff, RZ, 0xc0, !PT ;  /* 0x7fffffff00ff7812 */ /* 0x000fe2000780c0ff */
[----:B------:R-:W-:-:S12]  /*4670*/  BSSY.RECONVERGENT B0, `(.L_x_76) ;  /* 0x0000013000007945 */ /* 0x000fd80003800200 */
[----:B------:R-:W-:Y:S01]  /*4680*/  @!P0 IMAD.MOV.U32 R4, RZ, RZ, R0 ;  /* 0x000000ffff048224 */ /* 0x000fe200078e0000 */
[----:B0-----:R-:W-:Y:S06]  /*4690*/  @!P0 BRA `(.L_x_77) ;  /* 0x0000000000408947 */ /* 0x001fec0003800000 */
[----:B------:R-:W-:-:S13]  /*46a0*/  FSETP.GEU.FTZ.AND P0, PT, R0, RZ, PT ;  /* 0x000000ff0000720b */ /* 0x000fda0003f1e000 */
[----:B------:R-:W-:Y:S01]  /*46b0*/  @!P0 MOV R4, 0x7fffffff ;  /* 0x7fffffff00048802 */ /* 0x000fe20000000f00 */
[----:B------:R-:W-:Y:S06]  /*46c0*/  @!P0 BRA `(.L_x_77) ;  /* 0x0000000000348947 */ /* 0x000fec0003800000 */
[----:B------:R-:W-:-:S13]  /*46d0*/  FSETP.GTU.FTZ.AND P0, PT, |R0|, +INF , PT ;  /* 0x7f8000000000780b */ /* 0x000fda0003f1c200 */
[----:B------:R-:W-:Y:S01]  /*46e0*/  @P0 FADD.FTZ R4, R0, 1 ;  /* 0x3f80000000040421 */ /* 0x000fe20000010000 */
[----:B------:R-:W-:Y:S06]  /*46f0*/  @P0 BRA `(.L_x_77) ;  /* 0x0000000000280947 */ /* 0x000fec0003800000 */
[----:B------:R-:W-:-:S13]  /*4700*/  FSETP.NEU.FTZ.AND P0, PT, |R0|, +INF , PT ;  /* 0x7f8000000000780b */ /* 0x000fda0003f1d200 */
[----:B------:R-:W-:-:S04]  /*4710*/  @P0 FFMA R2, R0, 1.84467440737095516160e+19, RZ ;  /* 0x5f80000000020823 */ /* 0x000fc800000000ff */
[----:B------:R-:W0:Y:S02]  /*4720*/  @P0 MUFU.RSQ R3, R2 ;  /* 0x0000000200030308 */ /* 0x000e240000001400 */
[----:B0-----:R-:W-:Y:S01]  /*4730*/  @P0 FMUL.FTZ R5, R2, R3 ;  /* 0x0000000302050220 */ /* 0x001fe20000410000 */
[----:B------:R-:W-:-:S03]  /*4740*/  @P0 FMUL.FTZ R3, R3, 0.5 ;  /* 0x3f00000003030820 */ /* 0x000fc60000410000 */
[----:B------:R-:W-:-:S04]  /*4750*/  @P0 FADD.FTZ R4, -R5, -RZ ;  /* 0x800000ff05040221 */ /* 0x000fc80000010100 */
[----:B------:R-:W-:Y:S01]  /*4760*/  @P0 FFMA R6, R5, R4, R2 ;  /* 0x0000000405060223 */ /* 0x000fe20000000002 */
[----:B------:R-:W-:-:S03]  /*4770*/  @!P0 MOV R4, R0 ;  /* 0x0000000000048202 */ /* 0x000fc60000000f00 */
[----:B------:R-:W-:-:S04]  /*4780*/  @P0 FFMA R3, R6, R3, R5 ;  /* 0x0000000306030223 */ /* 0x000fc80000000005 */
[----:B------:R-:W-:-:S07]  /*4790*/  @P0 FMUL.FTZ R4, R3, 2.3283064365386962891e-10 ;  /* 0x2f80000003040820 */ /* 0x000fce0000410000 */
.L_x_77:
[----:B------:R-:W-:Y:S05]  /*47a0*/  BSYNC.RECONVERGENT B0 ;  /* 0x0000000000007941 */ /* 0x000fea0003800200 */
.L_x_76:
[----:B------:R0:W2:Y:S02]  /*47b0*/  LDL R2, [R1] ;  /* 0x0000000001027983 */ /* 0x0000a40000100800 */
[----:B0-----:R-:W-:Y:S01]  /*47c0*/  VIADD R1, R1, 0x8 ;  /* 0x0000000801017836 */ /* 0x001fe20000000000 */
[----:B--2---:R-:W-:Y:S06]  /*47d0*/  RET.REL.NODEC R20 `(_Z10draw_scenePijPfPjiiS0_) ;  /* 0xffffffb814087950 */ /* 0x004fec0003c3ffff */
        .weak           $__internal_1_$__cuda_sm3x_div_rn_noftz_f32_slowpath
        .type           $__internal_1_$__cuda_sm3x_div_rn_noftz_f32_slowpath,@function
        .size           $__internal_1_$__cuda_sm3x_div_rn_noftz_f32_slowpath,(.L_x_94 - $__internal_1_$__cuda_sm3x_div_rn_noftz_f32_slowpath)
$__internal_1_$__cuda_sm3x_div_rn_noftz_f32_slowpath:
[----:B------:R-:W-:-:S05]  /*47e0*/  IADD3 R1, PT, PT, R1, -0x8, RZ ;  /* 0xfffffff801017810 */ /* 0x000fca0007ffe0ff */
[----:B------:R0:W-:Y:S02]  /*47f0*/  STL [R1], R2 ;  /* 0x0000000201007387 */ /* 0x0001e40000100800 */
[----:B0-----:R-:W-:Y:S01]  /*4800*/  SHF.R.U32.HI R2, RZ, 0x17, R5 ;  /* 0x00000017ff027819 */ /* 0x001fe20000011605 */
[----:B------:R-:W-:Y:S01]  /*4810*/  BSSY.RECONVERGENT B0, `(.L_x_78) ;  /* 0x0000062000007945 */ /* 0x000fe20003800200 */
[----:B------:R-:W-:Y:S02]  /*4820*/  SHF.R.U32.HI R0, RZ, 0x17, R4 ;  /* 0x00000017ff007819 */ /* 0x000fe40000011604 */
[----:B------:R-:W-:Y:S02]  /*4830*/  LOP3.LUT R8, R2, 0xff, RZ, 0xc0, !PT ;  /* 0x000000ff02087812 */ /* 0x000fe400078ec0ff */
[----:B------:R-:W-:Y:S02]  /*4840*/  LOP3.LUT R3, R0, 0xff, RZ, 0xc0, !PT ;  /* 0x000000ff00037812 */ /* 0x000fe400078ec0ff */
[----:B------:R-:W-:-:S03]  /*4850*/  IADD3 R6, PT, PT, R8, -0x1, RZ ;  /* 0xffffffff08067810 */ /* 0x000fc60007ffe0ff */
[----:B------:R-:W-:Y:S01]  /*4860*/  VIADD R0, R3, 0xffffffff ;  /* 0xffffffff03007836 */ /* 0x000fe20000000000 */
[----:B------:R-:W-:-:S04]  /*4870*/  ISETP.GT.U32.AND P0, PT, R6, 0xfd, PT ;  /* 0x000000fd0600780c */ /* 0x000fc80003f04070 */
[----:B------:R-:W-:-:S13]  /*4880*/  ISETP.GT.U32.OR P0, PT, R0, 0xfd, P0 ;  /* 0x000000fd0000780c */ /* 0x000fda0000704470 */
[----:B------:R-:W-:Y:S01]  /*4890*/  @!P0 MOV R2, RZ ;  /* 0x000000ff00028202 */ /* 0x000fe20000000f00 */
[----:B------:R-:W-:Y:S06]  /*48a0*/  @!P0 BRA `(.L_x_79) ;  /* 0x00000000005c8947 */ /* 0x000fec0003800000 */
[----:B------:R-:W-:Y:S02]  /*48b0*/  FSETP.GTU.FTZ.AND P0, PT, |R4|, +INF , PT ;  /* 0x7f8000000400780b */ /* 0x000fe40003f1c200 */
[----:B------:R-:W-:-:S04]  /*48c0*/  FSETP.GTU.FTZ.AND P1, PT, |R5|, +INF , PT ;  /* 0x7f8000000500780b */ /* 0x000fc80003f3c200 */
[----:B------:R-:W-:-:S13]  /*48d0*/  PLOP3.LUT P0, PT, P0, P1, PT, 0xf8, 0x8f ;  /* 0x00000000008f781c */ /* 0x000fda0000703f70 */
[----:B------:R-:W-:Y:S05]  /*48e0*/  @P0 BRA `(.L_x_80) ;  /* 0x00000004004c0947 */ /* 0x000fea0003800000 */
[----:B------:R-:W-:-:S13]  /*48f0*/  LOP3.LUT P0, RZ, R5, 0x7fffffff, R4, 0xc8, !PT ;  /* 0x7fffffff05ff7812 */ /* 0x000fda000780c804 */
[----:B------:R-:W-:Y:S05]  /*4900*/  @!P0 BRA `(.L_x_81) ;  /* 0x00000004003c8947 */ /* 0x000fea0003800000 */
[C---:B------:R-:W-:Y:S02]  /*4910*/  FSETP.NEU.FTZ.AND P1, PT, |R4|.reuse, +INF , PT ;  /* 0x7f8000000400780b */ /* 0x040fe40003f3d200 */
[----:B------:R-:W-:Y:S02]  /*4920*/  FSETP.NEU.FTZ.AND P2, PT, |R5|, +INF , PT ;  /* 0x7f8000000500780b */ /* 0x000fe40003f5d200 */
[----:B------:R-:W-:-:S11]  /*4930*/  FSETP.NEU.FTZ.AND P0, PT, |R4|, +INF , PT ;  /* 0x7f8000000400780b */ /* 0x000fd60003f1d200 */
[----:B------:R-:W-:Y:S05]  /*4940*/  @!P2 BRA !P1, `(.L_x_81) ;  /* 0x00000004002ca947 */ /* 0x000fea0004800000 */
[----:B------:R-:W-:-:S04]  /*4950*/  LOP3.LUT P1, RZ, R4, 0x7fffffff, RZ, 0xc0, !PT ;  /* 0x7fffffff04ff7812 */ /* 0x000fc8000782c0ff */
[----:B------:R-:W-:-:S13]  /*4960*/  PLOP3.LUT P1, PT, P2, P1, PT, 0x2f, 0xf2 ;  /* 0x0000000000f2781c */ /* 0x000fda0001722577 */
[----:B------:R-:W-:Y:S05]  /*4970*/  @P1 BRA `(.L_x_82) ;  /* 0x0000000400181947 */ /* 0x000fea0003800000 */
[----:B------:R-:W-:-:S04]  /*4980*/  LOP3.LUT P1, RZ, R5, 0x7fffffff, RZ, 0xc0, !PT ;  /* 0x7fffffff05ff7812 */ /* 0x000fc8000782c0ff */
[----:B------:R-:W-:-:S13]  /*4990*/  PLOP3.LUT P0, PT, P0, P1, PT, 0x2f, 0xf2 ;  /* 0x0000000000f2781c */ /* 0x000fda0000702577 */
[----:B------:R-:W-:Y:S05]  /*49a0*/  @P0 BRA `(.L_x_83) ;  /* 0x0000000400000947 */ /* 0x000fea0003800000 */
[----:B------:R-:W-:Y:S02]  /*49b0*/  ISETP.GE.AND P0, PT, R0, RZ, PT ;  /* 0x000000ff0000720c */ /* 0x000fe40003f06270 */
[----:B------:R-:W-:-:S11]  /*49c0*/  ISETP.GE.AND P1, PT, R6, RZ, PT ;  /* 0x000000ff0600720c */ /* 0x000fd60003f26270 */
[----:B------:R-:W-:Y:S01]  /*49d0*/  @P0 MOV R2, RZ ;  /* 0x000000ff00020202 */ /* 0x000fe20000000f00 */
[----:B------:R-:W-:Y:S02]  /*49e0*/  @!P0 IMAD.MOV.U32 R2, RZ, RZ, -0x40 ;  /* 0xffffffc0ff028424 */ /* 0x000fe400078e00ff */
[----:B------:R-:W-:Y:S01]  /*49f0*/  @!P0 FFMA R4, R4, 1.84467440737095516160e+19, RZ ;  /* 0x5f80000004048823 */ /* 0x000fe200000000ff */
[----:B------:R-:W-:Y:S02]  /*4a00*/  @!P1 FFMA R5, R5, 1.84467440737095516160e+19, RZ ;  /* 0x5f80000005059823 */ /* 0x000fe400000000ff */
[----:B------:R-:W-:-:S07]  /*4a10*/  @!P1 IADD3 R2, PT, PT, R2, 0x40, RZ ;  /* 0x0000004002029810 */ /* 0x000fce0007ffe0ff */
.L_x_79:
[----:B------:R-:W-:Y:S01]  /*4a20*/  LEA R0, R8, 0xc0800000, 0x17 ;  /* 0xc080000008007811 */ /* 0x000fe200078eb8ff */
[----:B------:R-:W-:Y:S01]  /*4a30*/  VIADD R3, R3, 0xffffff81 ;  /* 0xffffff8103037836 */ /* 0x000fe20000000000 */
[----:B------:R-:W-:Y:S02]  /*4a40*/  BSSY.RECONVERGENT B1, `(.L_x_84) ;  /* 0x0000035000017945 */ /* 0x000fe40003800200 */
[----:B------:R-:W-:Y:S01]  /*4a50*/  IADD3 R5, PT, PT, -R0, R5, RZ ;  /* 0x0000000500057210 */ /* 0x000fe20007ffe1ff */
[C---:B------:R-:W-:Y:S01]  /*4a60*/  IMAD R0, R3.reuse, -0x800000, R4 ;  /* 0xff80000003007824 */ /* 0x040fe200078e0204 */
[----:B------:R-:W-:Y:S02]  /*4a70*/  IADD3 R3, PT, PT, R3, 0x7f, -R8 ;  /* 0x0000007f03037810 */ /* 0x000fe40007ffe808 */
[----:B------:R-:W0:Y:S01]  /*4a80*/  MUFU.RCP R6, R5 ;  /* 0x0000000500067308 */ /* 0x000e220000001000 */
[----:B------:R-:W-:Y:S01]  /*4a90*/  FADD.FTZ R7, -R5, -RZ ;  /* 0x800000ff05077221 */ /* 0x000fe20000010100 */
[----:B------:R-:W-:-:S03]  /*4aa0*/  IADD3 R3, PT, PT, R3, R2, RZ ;  /* 0x0000000203037210 */ /* 0x000fc60007ffe0ff */
[----:B0-----:R-:W-:-:S04]  /*4ab0*/  FFMA R9, R6, R7, 1 ;  /* 0x3f80000006097423 */ /* 0x001fc80000000007 */
[----:B------:R-:W-:-:S04]  /*4ac0*/  FFMA R11, R6, R9, R6 ;  /* 0x00000009060b7223 */ /* 0x000fc80000000006 */
[----:B------:R-:W-:-:S04]  /*4ad0*/  FFMA R4, R0, R11, RZ ;  /* 0x0000000b00047223 */ /* 0x000fc800000000ff */
[----:B------:R-:W-:-:S04]  /*4ae0*/  FFMA R9, R7, R4, R0 ;  /* 0x0000000407097223 */ /* 0x000fc80000000000 */
[----:B------:R-:W-:-:S04]  /*4af0*/  FFMA R6, R11, R9, R4 ;  /* 0x000000090b067223 */ /* 0x000fc80000000004 */
[----:B------:R-:W-:-:S04]  /*4b00*/  FFMA R7, R7, R6, R0 ;  /* 0x0000000607077223 */ /* 0x000fc80000000000 */
[----:B------:R-:W-:-:S05]  /*4b10*/  FFMA R4, R11, R7, R6 ;  /* 0x000000070b047223 */ /* 0x000fca0000000006 */
[----:B------:R-:W-:-:S04]  /*4b20*/  SHF.R.U32.HI R0, RZ, 0x17, R4 ;  /* 0x00000017ff007819 */ /* 0x000fc80000011604 */
[----:B------:R-:W-:-:S04]  /*4b30*/  LOP3.LUT R0, R0, 0xff, RZ, 0xc0, !PT ;  /* 0x000000ff00007812 */ /* 0x000fc800078ec0ff */
[----:B------:R-:W-:-:S05]  /*4b40*/  IADD3 R8, PT, PT, R0, R3, RZ ;  /* 0x0000000300087210 */ /* 0x000fca0007ffe0ff */
[----:B------:R-:W-:-:S05]  /*4b50*/  VIADD R0, R8, 0xffffffff ;  /* 0xffffffff08007836 */ /* 0x000fca0000000000 */
[----:B------:R-:W-:-:S13]  /*4b60*/  ISETP.GE.U32.AND P0, PT, R0, 0xfe, PT ;  /* 0x000000fe0000780c */ /* 0x000fda0003f06070 */
[----:B------:R-:W-:Y:S05]  /*4b70*/  @!P0 BRA `(.L_x_85) ;  /* 0x0000000000808947 */ /* 0x000fea0003800000 */
[----:B------:R-:W-:-:S13]  /*4b80*/  ISETP.GT.AND P0, PT, R8, 0xfe, PT ;  /* 0x000000fe0800780c */ /* 0x000fda0003f04270 */
[----:B------:R-:W-:Y:S05]  /*4b90*/  @P0 BRA `(.L_x_86) ;  /* 0x00000000006c0947 */ /* 0x000fea0003800000 */
[----:B------:R-:W-:-:S13]  /*4ba0*/  ISETP.GE.AND P0, PT, R8, 0x1, PT ;  /* 0x000000010800780c */ /* 0x000fda0003f06270 */
[----:B------:R-:W-:Y:S05]  /*4bb0*/  @P0 BRA `(.L_x_87) ;  /* 0x0000000000740947 */ /* 0x000fea0003800000 */
[----:B------:R-:W-:Y:S02]  /*4bc0*/  ISETP.GE.AND P0, PT, R8, -0x18, PT ;  /* 0xffffffe80800780c */ /* 0x000fe40003f06270 */
[----:B------:R-:W-:-:S11]  /*4bd0*/  LOP3.LUT R4, R4, 0x80000000, RZ, 0xc0, !PT ;  /* 0x8000000004047812 */ /* 0x000fd600078ec0ff */
[----:B------:R-:W-:Y:S05]  /*4be0*/  @!P0 BRA `(.L_x_87) ;  /* 0x0000000000688947 */ /* 0x000fea0003800000 */
[CCC-:B------:R-:W-:Y:S01]  /*4bf0*/  FFMA.RZ R0, R11.reuse, R7.reuse, R6.reuse ;  /* 0x000000070b007223 */ /* 0x1c0fe2000000c006 */
[C---:B------:R-:W-:Y:S01]  /*4c00*/  IADD3 R5, PT, PT, R8.reuse, 0x20, RZ ;  /* 0x0000002008057810 */ /* 0x040fe20007ffe0ff */
[CCC-:B------:R-:W-:Y:S01]  /*4c10*/  FFMA.RM R3, R11.reuse, R7.reuse, R6.reuse ;  /* 0x000000070b037223 */ /* 0x1c0fe20000004006 */
[----:B------:R-:W-:Y:S02]  /*4c20*/  ISETP.NE.AND P2, PT, R8, RZ, PT ;  /* 0x000000ff0800720c */ /* 0x000fe40003f45270 */
[----:B------:R-:W-:Y:S01]  /*4c30*/  LOP3.LUT R2, R0, 0x7fffff, RZ, 0xc0, !PT ;  /* 0x007fffff00027812 */ /* 0x000fe200078ec0ff */
[----:B------:R-:W-:Y:S01]  /*4c40*/  FFMA.RP R0, R11, R7, R6 ;  /* 0x000000070b007223 */ /* 0x000fe20000008006 */
[----:B------:R-:W-:Y:S02]  /*4c50*/  ISETP.NE.AND P1, PT, R8, RZ, PT ;  /* 0x000000ff0800720c */ /* 0x000fe40003f25270 */
[----:B------:R-:W-:Y:S02]  /*4c60*/  LOP3.LUT R2, R2, 0x800000, RZ, 0xfc, !PT ;  /* 0x0080000002027812 */ /* 0x000fe400078efcff */
[----:B------:R-:W-:-:S02]  /*4c70*/  IADD3 R6, PT, PT, -R8, RZ, RZ ;  /* 0x000000ff08067210 */ /* 0x000fc40007ffe1ff */
[----:B------:R-:W-:Y:S02]  /*4c80*/  SHF.L.U32 R5, R2, R5, RZ ;  /* 0x0000000502057219 */ /* 0x000fe400000006ff */
[----:B------:R-:W-:Y:S02]  /*4c90*/  FSETP.NEU.FTZ.AND P0, PT, R0, R3, PT ;  /* 0x000000030000720b */ /* 0x000fe40003f1d000 */
[----:B------:R-:W-:Y:S02]  /*4ca0*/  SEL R3, R6, RZ, P2 ;  /* 0x000000ff06037207 */ /* 0x000fe40001000000 */
[----:B------:R-:W-:Y:S02]  /*4cb0*/  ISETP.NE.AND P1, PT, R5, RZ, P1 ;  /* 0x000000ff0500720c */ /* 0x000fe40000f25270 */
[----:B------:R-:W-:Y:S02]  /*4cc0*/  SHF.R.U32.HI R3, RZ, R3, R2 ;  /* 0x00000003ff037219 */ /* 0x000fe40000011602 */
[----:B------:R-:W-:-:S02]  /*4cd0*/  PLOP3.LUT P0, PT, P0, P1, PT, 0xf8, 0x8f ;  /* 0x00000000008f781c */ /* 0x000fc40000703f70 */
[----:B------:R-:W-:Y:S02]  /*4ce0*/  SHF.R.U32.HI R5, RZ, 0x1, R3 ;  /* 0x00000001ff057819 */ /* 0x000fe40000011603 */
[----:B------:R-:W-:-:S04]  /*4cf0*/  SEL R0, RZ, 0x1, !P0 ;  /* 0x00000001ff007807 */ /* 0x000fc80004000000 */
[----:B------:R-:W-:-:S04]  /*4d00*/  LOP3.LUT R0, R0, 0x1, R5, 0xf8, !PT ;  /* 0x0000000100007812 */ /* 0x000fc800078ef805 */
[----:B------:R-:W-:-:S05]  /*4d10*/  LOP3.LUT R0, R0, R3, RZ, 0xc0, !PT ;  /* 0x0000000300007212 */ /* 0x000fca00078ec0ff */
[----:B------:R-:W-:-:S05]  /*4d20*/  IMAD.IADD R5, R5, 0x1, R0 ;  /* 0x0000000105057824 */ /* 0x000fca00078e0200 */
[----:B------:R-:W-:Y:S01]  /*4d30*/  LOP3.LUT R4, R5, R4, RZ, 0xfc, !PT ;  /* 0x0000000405047212 */ /* 0x000fe200078efcff */
[----:B------:R-:W-:Y:S06]  /*4d40*/  BRA `(.L_x_87) ;  /* 0x0000000000107947 */ /* 0x000fec0003800000 */
.L_x_86:
[----:B------:R-:W-:-:S04]  /*4d50*/  LOP3.LUT R4, R4, 0x80000000, RZ, 0xc0, !PT ;  /* 0x8000000004047812 */ /* 0x000fc800078ec0ff */
[----:B------:R-:W-:Y:S01]  /*4d60*/  LOP3.LUT R4, R4, 0x7f800000, RZ, 0xfc, !PT ;  /* 0x7f80000004047812 */ /* 0x000fe200078efcff */
[----:B------:R-:W-:Y:S06]  /*4d70*/  BRA `(.L_x_87) ;  /* 0x0000000000047947 */ /* 0x000fec0003800000 */
.L_x_85:
[----:B------:R-:W-:-:S07]  /*4d80*/  LEA R4, R3, R4, 0x17 ;  /* 0x0000000403047211 */ /* 0x000fce00078eb8ff */
.L_x_87:
[----:B------:R-:W-:Y:S05]  /*4d90*/  BSYNC.RECONVERGENT B1 ;  /* 0x0000000000017941 */ /* 0x000fea0003800200 */
.L_x_84:
[----:B------:R-:W-:Y:S05]  /*4da0*/  BRA `(.L_x_88) ;  /* 0x0000000000207947 */ /* 0x000fea0003800000 */
.L_x_83:
[----:B------:R-:W-:-:S04]  /*4db0*/  LOP3.LUT R4, R5, 0x80000000, R4, 0x48, !PT ;  /* 0x8000000005047812 */ /* 0x000fc800078e4804 */
[----:B------:R-:W-:Y:S01]  /*4dc0*/  LOP3.LUT R4, R4, 0x7f800000, RZ, 0xfc, !PT ;  /* 0x7f80000004047812 */ /* 0x000fe200078efcff */
[----:B------:R-:W-:Y:S06]  /*4dd0*/  BRA `(.L_x_88) ;  /* 0x0000000000147947 */ /* 0x000fec0003800000 */
.L_x_82:
[----:B------:R-:W-:Y:S01]  /*4de0*/  LOP3.LUT R4, R5, 0x80000000, R4, 0x48, !PT ;  /* 0x8000000005047812 */ /* 0x000fe200078e4804 */
[----:B------:R-:W-:Y:S06]  /*4df0*/  BRA `(.L_x_88) ;  /* 0x00000000000c7947 */ /* 0x000fec0003800000 */
.L_x_81:
[----:B------:R-:W0:Y:S01]  /*4e00*/  MUFU.RSQ R4, -QNAN ;  /* 0xffc0000000047908 */ /* 0x000e220000001400 */
[----:B------:R-:W-:Y:S05]  /*4e10*/  BRA `(.L_x_88) ;  /* 0x0000000000047947 */ /* 0x000fea0003800000 */
.L_x_80:
[----:B------:R-:W-:-:S07]  /*4e20*/  FADD.FTZ R4, R4, R5 ;  /* 0x0000000504047221 */ /* 0x000fce0000010000 */
.L_x_88:
[----:B------:R-:W-:Y:S05]  /*4e30*/  BSYNC.RECONVERGENT B0 ;  /* 0x0000000000007941 */ /* 0x000fea0003800200 */
.L_x_78:
[----:B------:R1:W0:Y:S02]  /*4e40*/  LDL R2, [R1] ;  /* 0x0000000001027983 */ /* 0x0002240000100800 */
[----:B-1----:R-:W-:Y:S01]  /*4e50*/  IADD3 R1, PT, PT, R1, 0x8, RZ ;  /* 0x0000000801017810 */ /* 0x002fe20007ffe0ff */
[----:B0-----:R-:W-:Y:S06]  /*4e60*/  RET.REL.NODEC R20 `(_Z10draw_scenePijPfPjiiS0_) ;  /* 0xffffffb014647950 */ /* 0x001fec0003c3ffff */
.L_x_89:
[----:B------:R-:W-:-:S00]  /*4e70*/  BRA `(.L_x_89) ;  /* 0xfffffffc00fc7947 */ /* 0x000fc0000383ffff */
[----:B------:R-:W-:-:S00]  /*4e80*/  NOP ;  /* 0x0000000000007918 */ /* 0x000fc00000000000 */
[----:B------:R-:W-:-:S00]  /*4e90*/  NOP ;  /* 0x0000000000007918 */ /* 0x000fc00000000000 */
[----:B------:R-:W-:-:S00]  /*4ea0*/  NOP ;  /* 0x0000000000007918 */ /* 0x000fc00000000000 */
[----:B------:R-:W-:-:S00]  /*4eb0*/  NOP ;  /* 0x0000000000007918 */ /* 0x000fc00000000000 */
[----:B------:R-:W-:-:S00]  /*4ec0*/  NOP ;  /* 0x0000000000007918 */ /* 0x000fc00000000000 */
[----:B------:R-:W-:-:S00]  /*4ed0*/  NOP ;  /* 0x0000000000007918 */ /* 0x000fc00000000000 */
[----:B------:R-:W-:-:S00]  /*4ee0*/  NOP ;  /* 0x0000000000007918 */ /* 0x000fc00000000000 */
[----:B------:R-:W-:-:S00]  /*4ef0*/  NOP ;  /* 0x0000000000007918 */ /* 0x000fc00000000000 */
.L_x_94:


//--------------------- .nv.global.init           --------------------------
	.section	.nv.global.init,"aw",@progbits
	.align	8
.nv.global.init:
	.type		collision_functions,@object
	.size		collision_functions,(.L_0 - collision_functions)
collision_functions:
        /*0000*/ 	.byte	0x20, 0x19, 0x00, 0x00, 0x00, 0x00, 0x00, 0x00, 0xe0, 0x0f, 0x00, 0x00, 0x00, 0x00, 0x00, 0x00
        /*0010*/ 	.byte	0x80, 0x28, 0x00, 0x00, 0x00, 0x00, 0x00, 0x00
.L_0:


//--------------------- .nv.shared.reserved.0     --------------------------
	.section	.nv.shared.reserved.0,"aw",@nobits
	.weak		__nv_reservedSMEM_offset_0_alias
	.size		__nv_reservedSMEM_offset_0_alias, 0, 64
	.other		__nv_reservedSMEM_offset_0_alias,@"STO_CUDA_RESERVED_SHARED STV_DEFAULT"
__nv_reservedSMEM_offset_0_alias:
	.zero		0
	.zero		64


//--------------------- .nv.constant0._Z10draw_scenePijPfPjiiS0_ --------------------------
	.section	.nv.constant0._Z10draw_scenePijPfPjiiS0_,"a",@progbits
	.sectionflags	@""
	.align	4
.nv.constant0._Z10draw_scenePijPfPjiiS0_:
	.zero		944


//--------------------- SYMBOLS --------------------------

	.type		.nv.reservedSmem.offset0,@object
	.size		.nv.reservedSmem.offset0,0x4
